//
// Generated by NVIDIA NVVM Compiler
//
// Compiler Build ID: CL-36424714
// Cuda compilation tools, release 13.0, V13.0.88
// Based on NVVM 20.0.0
//

.version 9.0
.target sm_100
.address_size 64

	// .globl	_Z8init_CCLPiS_ii

.visible .entry _Z8init_CCLPiS_ii(
	.param .u64 .ptr .align 1 _Z8init_CCLPiS_ii_param_0,
	.param .u64 .ptr .align 1 _Z8init_CCLPiS_ii_param_1,
	.param .u32 _Z8init_CCLPiS_ii_param_2,
	.param .u32 _Z8init_CCLPiS_ii_param_3
)
{
	.reg .pred 	%p<4>;
	.reg .b32 	%r<14>;
	.reg .b64 	%rd<8>;

	ld.param.u64 	%rd1, [_Z8init_CCLPiS_ii_param_0];
	ld.param.u64 	%rd2, [_Z8init_CCLPiS_ii_param_1];
	ld.param.u32 	%r3, [_Z8init_CCLPiS_ii_param_2];
	ld.param.u32 	%r4, [_Z8init_CCLPiS_ii_param_3];
	mov.u32 	%r6, %ctaid.x;
	mov.u32 	%r7, %ntid.x;
	mov.u32 	%r8, %tid.x;
	mad.lo.s32 	%r1, %r6, %r7, %r8;
	mov.u32 	%r9, %ctaid.y;
	mov.u32 	%r10, %ntid.y;
	mov.u32 	%r11, %tid.y;
	mad.lo.s32 	%r12, %r9, %r10, %r11;
	setp.ge.s32 	%p1, %r1, %r3;
	setp.ge.s32 	%p2, %r12, %r4;
	or.pred  	%p3, %p1, %p2;
	@%p3 bra 	$L__BB0_2;
	cvta.to.global.u64 	%rd3, %rd2;
	cvta.to.global.u64 	%rd4, %rd1;
	mad.lo.s32 	%r13, %r3, %r12, %r1;
	mul.wide.s32 	%rd5, %r13, 4;
	add.s64 	%rd6, %rd3, %rd5;
	st.global.u32 	[%rd6], %r13;
	add.s64 	%rd7, %rd4, %rd5;
	st.global.u32 	[%rd7], %r13;
$L__BB0_2:
	ret;

}
	// .globl	_Z8scanningPhPiS0_Pbiiih
.visible .entry _Z8scanningPhPiS0_Pbiiih(
	.param .u64 .ptr .align 1 _Z8scanningPhPiS0_Pbiiih_param_0,
	.param .u64 .ptr .align 1 _Z8scanningPhPiS0_Pbiiih_param_1,
	.param .u64 .ptr .align 1 _Z8scanningPhPiS0_Pbiiih_param_2,
	.param .u64 .ptr .align 1 _Z8scanningPhPiS0_Pbiiih_param_3,
	.param .u32 _Z8scanningPhPiS0_Pbiiih_param_4,
	.param .u32 _Z8scanningPhPiS0_Pbiiih_param_5,
	.param .u32 _Z8scanningPhPiS0_Pbiiih_param_6,
	.param .u8 _Z8scanningPhPiS0_Pbiiih_param_7
)
{
	.reg .pred 	%p<11>;
	.reg .b16 	%rs<44>;
	.reg .b32 	%r<30>;
	.reg .b64 	%rd<23>;

	ld.param.u64 	%rd7, [_Z8scanningPhPiS0_Pbiiih_param_0];
	ld.param.u64 	%rd8, [_Z8scanningPhPiS0_Pbiiih_param_1];
	ld.param.u64 	%rd5, [_Z8scanningPhPiS0_Pbiiih_param_2];
	ld.param.u64 	%rd6, [_Z8scanningPhPiS0_Pbiiih_param_3];
	ld.param.u32 	%r14, [_Z8scanningPhPiS0_Pbiiih_param_4];
	ld.param.u32 	%r15, [_Z8scanningPhPiS0_Pbiiih_param_5];
	ld.param.u8 	%rs2, [_Z8scanningPhPiS0_Pbiiih_param_7];
	cvta.to.global.u64 	%rd1, %rd8;
	cvta.to.global.u64 	%rd2, %rd7;
	mov.u32 	%r16, %ctaid.x;
	mov.u32 	%r17, %ntid.x;
	mov.u32 	%r18, %tid.x;
	mov.u32 	%r19, %ctaid.y;
	mov.u32 	%r20, %ntid.y;
	mov.u32 	%r21, %tid.y;
	mad.lo.s32 	%r22, %r19, %r20, %r21;
	mov.u32 	%r23, %nctaid.x;
	mad.lo.s32 	%r24, %r22, %r23, %r16;
	mad.lo.s32 	%r1, %r24, %r17, %r18;
	setp.ge.s32 	%p1, %r1, %r14;
	@%p1 bra 	$L__BB1_15;
	cvt.s64.s32 	%rd9, %r1;
	add.s64 	%rd3, %rd2, %rd9;
	ld.global.u8 	%rs1, [%rd3];
	setp.lt.s32 	%p2, %r1, %r15;
	mov.u32 	%r27, %r14;
	@%p2 bra 	$L__BB1_4;
	sub.s32 	%r2, %r1, %r15;
	cvt.s64.s32 	%rd10, %r2;
	add.s64 	%rd11, %rd2, %rd10;
	ld.global.u8 	%rs3, [%rd11];
	min.u16 	%rs6, %rs1, %rs3;
	max.u16 	%rs7, %rs1, %rs3;
	sub.s16 	%rs8, %rs7, %rs6;
	setp.lt.u16 	%p3, %rs2, %rs8;
	@%p3 bra 	$L__BB1_4;
	cvt.u16.u32 	%rs9, %r14;
	and.b16  	%rs10, %rs9, 255;
	mul.wide.s32 	%rd12, %r2, 4;
	add.s64 	%rd13, %rd1, %rd12;
	ld.global.u8 	%rs11, [%rd13];
	min.u16 	%rs12, %rs10, %rs11;
	cvt.u32.u16 	%r27, %rs12;
$L__BB1_4:
	add.s32 	%r5, %r1, %r15;
	setp.ge.s32 	%p4, %r5, %r14;
	@%p4 bra 	$L__BB1_7;
	cvt.s64.s32 	%rd14, %r15;
	add.s64 	%rd15, %rd3, %rd14;
	ld.global.u8 	%rs13, [%rd15];
	min.u16 	%rs16, %rs1, %rs13;
	max.u16 	%rs17, %rs1, %rs13;
	sub.s16 	%rs18, %rs17, %rs16;
	setp.lt.u16 	%p5, %rs2, %rs18;
	@%p5 bra 	$L__BB1_7;
	cvt.u16.u32 	%rs19, %r27;
	and.b16  	%rs20, %rs19, 255;
	mul.wide.s32 	%rd16, %r5, 4;
	add.s64 	%rd17, %rd1, %rd16;
	ld.global.u8 	%rs21, [%rd17];
	min.u16 	%rs22, %rs20, %rs21;
	cvt.u32.u16 	%r27, %rs22;
$L__BB1_7:
	rem.s32 	%r8, %r1, %r15;
	setp.eq.s32 	%p6, %r8, 0;
	mul.wide.s32 	%rd18, %r1, 4;
	add.s64 	%rd4, %rd1, %rd18;
	@%p6 bra 	$L__BB1_10;
	ld.global.u8 	%rs23, [%rd3+-1];
	min.u16 	%rs26, %rs1, %rs23;
	max.u16 	%rs27, %rs1, %rs23;
	sub.s16 	%rs28, %rs27, %rs26;
	setp.lt.u16 	%p7, %rs2, %rs28;
	@%p7 bra 	$L__BB1_10;
	cvt.u16.u32 	%rs29, %r27;
	and.b16  	%rs30, %rs29, 255;
	ld.global.u8 	%rs31, [%rd4+-4];
	min.u16 	%rs32, %rs30, %rs31;
	cvt.u32.u16 	%r27, %rs32;
$L__BB1_10:
	add.s32 	%r25, %r8, 1;
	setp.eq.s32 	%p8, %r25, %r15;
	@%p8 bra 	$L__BB1_13;
	ld.global.u8 	%rs33, [%rd3+1];
	min.u16 	%rs36, %rs1, %rs33;
	max.u16 	%rs37, %rs1, %rs33;
	sub.s16 	%rs38, %rs37, %rs36;
	setp.lt.u16 	%p9, %rs2, %rs38;
	@%p9 bra 	$L__BB1_13;
	cvt.u16.u32 	%rs39, %r27;
	and.b16  	%rs40, %rs39, 255;
	ld.global.u8 	%rs41, [%rd4+4];
	min.u16 	%rs42, %rs40, %rs41;
	cvt.u32.u16 	%r27, %rs42;
$L__BB1_13:
	ld.global.u32 	%r13, [%rd4];
	setp.ge.s32 	%p10, %r27, %r13;
	@%p10 bra 	$L__BB1_15;
	cvta.to.global.u64 	%rd19, %rd5;
	mul.wide.s32 	%rd20, %r13, 4;
	add.s64 	%rd21, %rd19, %rd20;
	st.global.u32 	[%rd21], %r27;
	cvta.to.global.u64 	%rd22, %rd6;
	mov.b16 	%rs43, 1;
	st.global.u8 	[%rd22], %rs43;
$L__BB1_15:
	ret;

}
	// .globl	_Z9scanning8PhPiS0_Pbiiih
.visible .entry _Z9scanning8PhPiS0_Pbiiih(
	.param .u64 .ptr .align 1 _Z9scanning8PhPiS0_Pbiiih_param_0,
	.param .u64 .ptr .align 1 _Z9scanning8PhPiS0_Pbiiih_param_1,
	.param .u64 .ptr .align 1 _Z9scanning8PhPiS0_Pbiiih_param_2,
	.param .u64 .ptr .align 1 _Z9scanning8PhPiS0_Pbiiih_param_3,
	.param .u32 _Z9scanning8PhPiS0_Pbiiih_param_4,
	.param .u32 _Z9scanning8PhPiS0_Pbiiih_param_5,
	.param .u32 _Z9scanning8PhPiS0_Pbiiih_param_6,
	.param .u8 _Z9scanning8PhPiS0_Pbiiih_param_7
)
{
	.reg .pred 	%p<19>;
	.reg .b16 	%rs<60>;
	.reg .b32 	%r<69>;
	.reg .b64 	%rd<39>;

	ld.param.u64 	%rd7, [_Z9scanning8PhPiS0_Pbiiih_param_0];
	ld.param.u64 	%rd8, [_Z9scanning8PhPiS0_Pbiiih_param_1];
	ld.param.u64 	%rd5, [_Z9scanning8PhPiS0_Pbiiih_param_2];
	ld.param.u64 	%rd6, [_Z9scanning8PhPiS0_Pbiiih_param_3];
	ld.param.u32 	%r27, [_Z9scanning8PhPiS0_Pbiiih_param_4];
	ld.param.u32 	%r28, [_Z9scanning8PhPiS0_Pbiiih_param_5];
	ld.param.u8 	%rs2, [_Z9scanning8PhPiS0_Pbiiih_param_7];
	cvta.to.global.u64 	%rd1, %rd8;
	cvta.to.global.u64 	%rd2, %rd7;
	mov.u32 	%r29, %ctaid.x;
	mov.u32 	%r30, %ntid.x;
	mov.u32 	%r31, %tid.x;
	mov.u32 	%r32, %ctaid.y;
	mov.u32 	%r33, %ntid.y;
	mov.u32 	%r34, %tid.y;
	mad.lo.s32 	%r35, %r32, %r33, %r34;
	mov.u32 	%r36, %nctaid.x;
	mad.lo.s32 	%r37, %r35, %r36, %r29;
	mad.lo.s32 	%r1, %r37, %r30, %r31;
	setp.ge.s32 	%p1, %r1, %r27;
	@%p1 bra 	$L__BB2_27;
	cvt.s64.s32 	%rd9, %r1;
	add.s64 	%rd3, %rd2, %rd9;
	ld.global.u8 	%rs1, [%rd3];
	cvt.u32.u16 	%r38, %rs1;
	and.b32  	%r2, %r38, 255;
	setp.lt.s32 	%p2, %r1, %r28;
	mov.u32 	%r68, %r27;
	@%p2 bra 	$L__BB2_4;
	sub.s32 	%r4, %r1, %r28;
	cvt.s64.s32 	%rd10, %r4;
	add.s64 	%rd11, %rd2, %rd10;
	ld.global.u8 	%rs3, [%rd11];
	min.u16 	%rs6, %rs1, %rs3;
	max.u16 	%rs7, %rs1, %rs3;
	sub.s16 	%rs8, %rs7, %rs6;
	setp.lt.u16 	%p3, %rs2, %rs8;
	@%p3 bra 	$L__BB2_4;
	cvt.u16.u32 	%rs9, %r27;
	and.b16  	%rs10, %rs9, 255;
	mul.wide.s32 	%rd12, %r4, 4;
	add.s64 	%rd13, %rd1, %rd12;
	ld.global.u8 	%rs11, [%rd13];
	min.u16 	%rs12, %rs10, %rs11;
	cvt.u32.u16 	%r68, %rs12;
$L__BB2_4:
	add.s32 	%r7, %r1, %r28;
	setp.ge.s32 	%p4, %r7, %r27;
	@%p4 bra 	$L__BB2_7;
	cvt.s64.s32 	%rd14, %r28;
	add.s64 	%rd15, %rd3, %rd14;
	ld.global.u8 	%rs13, [%rd15];
	min.u16 	%rs16, %rs1, %rs13;
	max.u16 	%rs17, %rs1, %rs13;
	sub.s16 	%rs18, %rs17, %rs16;
	setp.lt.u16 	%p5, %rs2, %rs18;
	@%p5 bra 	$L__BB2_7;
	cvt.u16.u32 	%rs19, %r68;
	and.b16  	%rs20, %rs19, 255;
	mul.wide.s32 	%rd16, %r7, 4;
	add.s64 	%rd17, %rd1, %rd16;
	ld.global.u8 	%rs21, [%rd17];
	min.u16 	%rs22, %rs20, %rs21;
	cvt.u32.u16 	%r68, %rs22;
$L__BB2_7:
	rem.s32 	%r10, %r1, %r28;
	setp.eq.s32 	%p6, %r10, 0;
	mul.wide.s32 	%rd18, %r1, 4;
	add.s64 	%rd4, %rd1, %rd18;
	@%p6 bra 	$L__BB2_16;
	ld.global.u8 	%r39, [%rd3+-1];
	sub.s32 	%r40, %r2, %r39;
	abs.s32 	%r41, %r40;
	cvt.u16.u32 	%rs23, %r41;
	and.b16  	%rs24, %rs23, 255;
	setp.lt.u16 	%p7, %rs2, %rs24;
	@%p7 bra 	$L__BB2_10;
	cvt.u16.u32 	%rs25, %r68;
	and.b16  	%rs26, %rs25, 255;
	ld.global.u8 	%rs27, [%rd4+-4];
	min.u16 	%rs28, %rs26, %rs27;
	cvt.u32.u16 	%r68, %rs28;
$L__BB2_10:
	sub.s32 	%r42, %r28, %r1;
	setp.gt.s32 	%p8, %r42, -1;
	@%p8 bra 	$L__BB2_13;
	not.b32 	%r13, %r28;
	cvt.s64.s32 	%rd19, %r13;
	add.s64 	%rd20, %rd3, %rd19;
	ld.global.u8 	%r43, [%rd20];
	sub.s32 	%r44, %r2, %r43;
	abs.s32 	%r45, %r44;
	cvt.u16.u32 	%rs29, %r45;
	and.b16  	%rs30, %rs29, 255;
	setp.lt.u16 	%p9, %rs2, %rs30;
	@%p9 bra 	$L__BB2_13;
	add.s32 	%r46, %r1, %r13;
	cvt.u16.u32 	%rs31, %r68;
	and.b16  	%rs32, %rs31, 255;
	mul.wide.s32 	%rd21, %r46, 4;
	add.s64 	%rd22, %rd1, %rd21;
	ld.global.u8 	%rs33, [%rd22];
	min.u16 	%rs34, %rs32, %rs33;
	cvt.u32.u16 	%r68, %rs34;
$L__BB2_13:
	setp.gt.s32 	%p10, %r7, %r27;
	@%p10 bra 	$L__BB2_16;
	cvt.s64.s32 	%rd23, %r28;
	add.s64 	%rd24, %rd3, %rd23;
	ld.global.u8 	%r47, [%rd24+-1];
	sub.s32 	%r48, %r2, %r47;
	abs.s32 	%r49, %r48;
	cvt.u16.u32 	%rs35, %r49;
	and.b16  	%rs36, %rs35, 255;
	setp.lt.u16 	%p11, %rs2, %rs36;
	@%p11 bra 	$L__BB2_16;
	cvt.u16.u32 	%rs37, %r68;
	and.b16  	%rs38, %rs37, 255;
	mul.wide.s32 	%rd25, %r28, 4;
	add.s64 	%rd26, %rd4, %rd25;
	ld.global.u8 	%rs39, [%rd26+-4];
	min.u16 	%rs40, %rs38, %rs39;
	cvt.u32.u16 	%r68, %rs40;
$L__BB2_16:
	add.s32 	%r50, %r10, 1;
	setp.eq.s32 	%p12, %r50, %r28;
	@%p12 bra 	$L__BB2_25;
	ld.global.u8 	%r51, [%rd3+1];
	sub.s32 	%r52, %r2, %r51;
	abs.s32 	%r53, %r52;
	cvt.u16.u32 	%rs41, %r53;
	and.b16  	%rs42, %rs41, 255;
	setp.lt.u16 	%p13, %rs2, %rs42;
	@%p13 bra 	$L__BB2_19;
	cvt.u16.u32 	%rs43, %r68;
	and.b16  	%rs44, %rs43, 255;
	ld.global.u8 	%rs45, [%rd4+4];
	min.u16 	%rs46, %rs44, %rs45;
	cvt.u32.u16 	%r68, %rs46;
$L__BB2_19:
	sub.s32 	%r20, %r1, %r28;
	setp.lt.s32 	%p14, %r20, -1;
	@%p14 bra 	$L__BB2_22;
	add.s32 	%r21, %r20, 1;
	cvt.u64.u32 	%rd27, %r21;
	add.s64 	%rd28, %rd2, %rd27;
	ld.global.u8 	%r54, [%rd28];
	sub.s32 	%r55, %r2, %r54;
	abs.s32 	%r56, %r55;
	cvt.u16.u32 	%rs47, %r56;
	and.b16  	%rs48, %rs47, 255;
	setp.lt.u16 	%p15, %rs2, %rs48;
	@%p15 bra 	$L__BB2_22;
	cvt.u16.u32 	%rs49, %r68;
	and.b16  	%rs50, %rs49, 255;
	mul.wide.u32 	%rd29, %r21, 4;
	add.s64 	%rd30, %rd1, %rd29;
	ld.global.u8 	%rs51, [%rd30];
	min.u16 	%rs52, %rs50, %rs51;
	cvt.u32.u16 	%r68, %rs52;
$L__BB2_22:
	add.s32 	%r57, %r7, 1;
	setp.ge.s32 	%p16, %r57, %r27;
	@%p16 bra 	$L__BB2_25;
	cvt.s64.s32 	%rd31, %r28;
	add.s64 	%rd32, %rd3, %rd31;
	ld.global.u8 	%r58, [%rd32+1];
	sub.s32 	%r59, %r2, %r58;
	abs.s32 	%r60, %r59;
	cvt.u16.u32 	%rs53, %r60;
	and.b16  	%rs54, %rs53, 255;
	setp.lt.u16 	%p17, %rs2, %rs54;
	@%p17 bra 	$L__BB2_25;
	cvt.u16.u32 	%rs55, %r68;
	and.b16  	%rs56, %rs55, 255;
	mul.wide.s32 	%rd33, %r28, 4;
	add.s64 	%rd34, %rd4, %rd33;
	ld.global.u8 	%rs57, [%rd34+4];
	min.u16 	%rs58, %rs56, %rs57;
	cvt.u32.u16 	%r68, %rs58;
$L__BB2_25:
	ld.global.u32 	%r26, [%rd4];
	setp.ge.s32 	%p18, %r68, %r26;
	@%p18 bra 	$L__BB2_27;
	cvta.to.global.u64 	%rd35, %rd5;
	mul.wide.s32 	%rd36, %r26, 4;
	add.s64 	%rd37, %rd35, %rd36;
	st.global.u32 	[%rd37], %r68;
	cvta.to.global.u64 	%rd38, %rd6;
	mov.b16 	%rs59, 1;
	st.global.u8 	[%rd38], %rs59;
$L__BB2_27:
	ret;

}
	// .globl	_Z8analysisPhPiS0_iii
.visible .entry _Z8analysisPhPiS0_iii(
	.param .u64 .ptr .align 1 _Z8analysisPhPiS0_iii_param_0,
	.param .u64 .ptr .align 1 _Z8analysisPhPiS0_iii_param_1,
	.param .u64 .ptr .align 1 _Z8analysisPhPiS0_iii_param_2,
	.param .u32 _Z8analysisPhPiS0_iii_param_3,
	.param .u32 _Z8analysisPhPiS0_iii_param_4,
	.param .u32 _Z8analysisPhPiS0_iii_param_5
)
{
	.reg .pred 	%p<6>;
	.reg .b32 	%r<18>;
	.reg .b64 	%rd<11>;

	ld.param.u64 	%rd2, [_Z8analysisPhPiS0_iii_param_1];
	ld.param.u64 	%rd3, [_Z8analysisPhPiS0_iii_param_2];
	ld.param.u32 	%r6, [_Z8analysisPhPiS0_iii_param_3];
	ld.param.u32 	%r7, [_Z8analysisPhPiS0_iii_param_4];
	cvta.to.global.u64 	%rd1, %rd3;
	mov.u32 	%r9, %ctaid.x;
	mov.u32 	%r10, %ntid.x;
	mov.u32 	%r11, %tid.x;
	mad.lo.s32 	%r1, %r9, %r10, %r11;
	mov.u32 	%r12, %ctaid.y;
	mov.u32 	%r13, %ntid.y;
	mov.u32 	%r14, %tid.y;
	mad.lo.s32 	%r15, %r12, %r13, %r14;
	setp.ge.s32 	%p1, %r1, %r6;
	setp.ge.s32 	%p2, %r15, %r7;
	or.pred  	%p3, %p1, %p2;
	@%p3 bra 	$L__BB3_4;
	cvta.to.global.u64 	%rd4, %rd2;
	mad.lo.s32 	%r17, %r6, %r15, %r1;
	mul.wide.s32 	%rd5, %r17, 4;
	add.s64 	%rd6, %rd4, %rd5;
	ld.global.u32 	%r16, [%rd6];
	setp.ne.s32 	%p4, %r16, %r17;
	@%p4 bra 	$L__BB3_4;
$L__BB3_2:
	mov.u32 	%r4, %r17;
	mul.wide.s32 	%rd7, %r4, 4;
	add.s64 	%rd8, %rd1, %rd7;
	ld.global.u32 	%r17, [%rd8];
	setp.ne.s32 	%p5, %r4, %r17;
	@%p5 bra 	$L__BB3_2;
	add.s64 	%rd10, %rd1, %rd5;
	st.global.u32 	[%rd10], %r4;
$L__BB3_4:
	ret;

}
	// .globl	_Z8labelingPhPiS0_iii
.visible .entry _Z8labelingPhPiS0_iii(
	.param .u64 .ptr .align 1 _Z8labelingPhPiS0_iii_param_0,
	.param .u64 .ptr .align 1 _Z8labelingPhPiS0_iii_param_1,
	.param .u64 .ptr .align 1 _Z8labelingPhPiS0_iii_param_2,
	.param .u32 _Z8labelingPhPiS0_iii_param_3,
	.param .u32 _Z8labelingPhPiS0_iii_param_4,
	.param .u32 _Z8labelingPhPiS0_iii_param_5
)
{
	.reg .pred 	%p<4>;
	.reg .b32 	%r<17>;
	.reg .b64 	%rd<11>;

	ld.param.u64 	%rd1, [_Z8labelingPhPiS0_iii_param_1];
	ld.param.u64 	%rd2, [_Z8labelingPhPiS0_iii_param_2];
	ld.param.u32 	%r3, [_Z8labelingPhPiS0_iii_param_3];
	ld.param.u32 	%r4, [_Z8labelingPhPiS0_iii_param_4];
	mov.u32 	%r6, %ctaid.x;
	mov.u32 	%r7, %ntid.x;
	mov.u32 	%r8, %tid.x;
	mad.lo.s32 	%r1, %r6, %r7, %r8;
	mov.u32 	%r9, %ctaid.y;
	mov.u32 	%r10, %ntid.y;
	mov.u32 	%r11, %tid.y;
	mad.lo.s32 	%r12, %r9, %r10, %r11;
	setp.ge.s32 	%p1, %r1, %r3;
	setp.ge.s32 	%p2, %r12, %r4;
	or.pred  	%p3, %p1, %p2;
	@%p3 bra 	$L__BB4_2;
	cvta.to.global.u64 	%rd3, %rd1;
	cvta.to.global.u64 	%rd4, %rd2;
	mad.lo.s32 	%r13, %r3, %r12, %r1;
	mul.wide.s32 	%rd5, %r13, 4;
	add.s64 	%rd6, %rd3, %rd5;
	ld.global.u32 	%r14, [%rd6];
	mul.wide.s32 	%rd7, %r14, 4;
	add.s64 	%rd8, %rd4, %rd7;
	ld.global.u32 	%r15, [%rd8];
	mul.wide.s32 	%rd9, %r15, 4;
	add.s64 	%rd10, %rd4, %rd9;
	ld.global.u32 	%r16, [%rd10];
	st.global.u32 	[%rd6], %r16;
$L__BB4_2:
	ret;

}


// ===== COMPILED SASS (sm_100) =====

	.target	sm_100

	.elftype	@"ET_EXEC"


//--------------------- .note.nv.tkinfo           --------------------------
	.section	.note.nv.tkinfo,"",@"SHT_NOTE"
	.sectionflags	@"SHF_NOTE_NV_TKINFO"
	.tkinfo
        /*0018*/ 	.word	0x00000002
        /*0030*/ 	.string	""
        /*0030*/ 	.string	"ptxas"
        /*0030*/ 	.string	"Cuda compilation tools, release 13.0, V13.0.88"
        /*0030*/ 	.string	"Build cuda_13.0.r13.0/compiler.36424714_0"
        /*0030*/ 	.string	"-arch sm_100 -m 64 "



//--------------------- .note.nv.cuinfo           --------------------------
	.section	.note.nv.cuinfo,"",@"SHT_NOTE"
	.sectionflags	@"SHF_NOTE_NV_CUINFO"
        /*0018*/ 	.short	0x0002
        /*001a*/ 	.short	0x0064
        /*001c*/ 	.short	0x0082
	.zero		2


//--------------------- .nv.info                  --------------------------
	.section	.nv.info,"",@"SHT_CUDA_INFO"
	.align	4


	//----- nvinfo : EIATTR_REGCOUNT
	.align		4
        /*0000*/ 	.byte	0x04, 0x2f
        /*0002*/ 	.short	(.L_1 - .L_0)
	.align		4
.L_0:
        /*0004*/ 	.word	index@(_Z8init_CCLPiS_ii)
        /*0008*/ 	.word	0x0000000a


	//----- nvinfo : EIATTR_FRAME_SIZE
	.align		4
.L_1:
        /*000c*/ 	.byte	0x04, 0x11
        /*000e*/ 	.short	(.L_3 - .L_2)
	.align		4
.L_2:
        /*0010*/ 	.word	index@(_Z8init_CCLPiS_ii)
        /*0014*/ 	.word	0x00000000


	//----- nvinfo : EIATTR_REGCOUNT
	.align		4
.L_3:
        /*0018*/ 	.byte	0x04, 0x2f
        /*001a*/ 	.short	(.L_5 - .L_4)
	.align		4
.L_4:
        /*001c*/ 	.word	index@(_Z8scanningPhPiS0_Pbiiih)
        /*0020*/ 	.word	0x00000012


	//----- nvinfo : EIATTR_FRAME_SIZE
	.align		4
.L_5:
        /*0024*/ 	.byte	0x04, 0x11
        /*0026*/ 	.short	(.L_7 - .L_6)
	.align		4
.L_6:
        /*0028*/ 	.word	index@(_Z8scanningPhPiS0_Pbiiih)
        /*002c*/ 	.word	0x00000000


	//----- nvinfo : EIATTR_REGCOUNT
	.align		4
.L_7:
        /*0030*/ 	.byte	0x04, 0x2f
        /*0032*/ 	.short	(.L_9 - .L_8)
	.align		4
.L_8:
        /*0034*/ 	.word	index@(_Z9scanning8PhPiS0_Pbiiih)
        /*0038*/ 	.word	0x00000014


	//----- nvinfo : EIATTR_FRAME_SIZE
	.align		4
.L_9:
        /*003c*/ 	.byte	0x04, 0x11
        /*003e*/ 	.short	(.L_11 - .L_10)
	.align		4
.L_10:
        /*0040*/ 	.word	index@(_Z9scanning8PhPiS0_Pbiiih)
        /*0044*/ 	.word	0x00000000


	//----- nvinfo : EIATTR_REGCOUNT
	.align		4
.L_11:
        /*0048*/ 	.byte	0x04, 0x2f
        /*004a*/ 	.short	(.L_13 - .L_12)
	.align		4
.L_12:
        /*004c*/ 	.word	index@(_Z8analysisPhPiS0_iii)
        /*0050*/ 	.word	0x0000000e


	//----- nvinfo : EIATTR_FRAME_SIZE
	.align		4
.L_13:
        /*0054*/ 	.byte	0x04, 0x11
        /*0056*/ 	.short	(.L_15 - .L_14)
	.align		4
.L_14:
        /*0058*/ 	.word	index@(_Z8analysisPhPiS0_iii)
        /*005c*/ 	.word	0x00000000


	//----- nvinfo : EIATTR_REGCOUNT
	.align		4
.L_15:
        /*0060*/ 	.byte	0x04, 0x2f
        /*0062*/ 	.short	(.L_17 - .L_16)
	.align		4
.L_16:
        /*0064*/ 	.word	index@(_Z8labelingPhPiS0_iii)
        /*0068*/ 	.word	0x0000000a


	//----- nvinfo : EIATTR_FRAME_SIZE
	.align		4
.L_17:
        /*006c*/ 	.byte	0x04, 0x11
        /*006e*/ 	.short	(.L_19 - .L_18)
	.align		4
.L_18:
        /*0070*/ 	.word	index@(_Z8labelingPhPiS0_iii)
        /*0074*/ 	.word	0x00000000


	//----- nvinfo : EIATTR_MIN_STACK_SIZE
	.align		4
.L_19:
        /*0078*/ 	.byte	0x04, 0x12
        /*007a*/ 	.short	(.L_21 - .L_20)
	.align		4
.L_20:
        /*007c*/ 	.word	index@(_Z8labelingPhPiS0_iii)
        /*0080*/ 	.word	0x00000000


	//----- nvinfo : EIATTR_MIN_STACK_SIZE
	.align		4
.L_21:
        /*0084*/ 	.byte	0x04, 0x12
        /*0086*/ 	.short	(.L_23 - .L_22)
	.align		4
.L_22:
        /*0088*/ 	.word	index@(_Z8analysisPhPiS0_iii)
        /*008c*/ 	.word	0x00000000


	//----- nvinfo : EIATTR_MIN_STACK_SIZE
	.align		4
.L_23:
        /*0090*/ 	.byte	0x04, 0x12
        /*0092*/ 	.short	(.L_25 - .L_24)
	.align		4
.L_24:
        /*0094*/ 	.word	index@(_Z9scanning8PhPiS0_Pbiiih)
        /*0098*/ 	.word	0x00000000


	//----- nvinfo : EIATTR_MIN_STACK_SIZE
	.align		4
.L_25:
        /*009c*/ 	.byte	0x04, 0x12
        /*009e*/ 	.short	(.L_27 - .L_26)
	.align		4
.L_26:
        /*00a0*/ 	.word	index@(_Z8scanningPhPiS0_Pbiiih)
        /*00a4*/ 	.word	0x00000000


	//----- nvinfo : EIATTR_MIN_STACK_SIZE
	.align		4
.L_27:
        /*00a8*/ 	.byte	0x04, 0x12
        /*00aa*/ 	.short	(.L_29 - .L_28)
	.align		4
.L_28:
        /*00ac*/ 	.word	index@(_Z8init_CCLPiS_ii)
        /*00b0*/ 	.word	0x00000000
.L_29:


//--------------------- .nv.compat                --------------------------
	.section	.nv.compat,"",@"SHT_CUDA_COMPAT_INFO"
	.align	4
        /*0000*/ 	.byte	0x02, 0x09, 0x00, 0x00, 0x02, 0x02, 0x01, 0x00, 0x02, 0x05, 0x05, 0x00, 0x03, 0x07, 0x01, 0x01
        /*0010*/ 	.byte	0x02, 0x03, 0x00, 0x00, 0x02, 0x06, 0x01, 0x00, 0x04, 0x0b, 0x08, 0x00, 0x09, 0x00, 0x00, 0x00
        /*0020*/ 	.byte	0x00, 0x00, 0x00, 0x00


//--------------------- .nv.info._Z8labelingPhPiS0_iii --------------------------
	.section	.nv.info._Z8labelingPhPiS0_iii,"",@"SHT_CUDA_INFO"
	.sectionflags	@""
	.align	4


	//----- nvinfo : EIATTR_CUDA_API_VERSION
	.align		4
        /*0000*/ 	.byte	0x04, 0x37
        /*0002*/ 	.short	(.L_31 - .L_30)
.L_30:
        /*0004*/ 	.word	0x00000082


	//----- nvinfo : EIATTR_KPARAM_INFO
	.align		4
.L_31:
        /*0008*/ 	.byte	0x04, 0x17
        /*000a*/ 	.short	(.L_33 - .L_32)
.L_32:
        /*000c*/ 	.word	0x00000000
        /*0010*/ 	.short	0x0005
        /*0012*/ 	.short	0x0020
        /*0014*/ 	.byte	0x00, 0xf0, 0x11, 0x00


	//----- nvinfo : EIATTR_KPARAM_INFO
	.align		4
.L_33:
        /*0018*/ 	.byte	0x04, 0x17
        /*001a*/ 	.short	(.L_35 - .L_34)
.L_34:
        /*001c*/ 	.word	0x00000000
        /*0020*/ 	.short	0x0004
        /*0022*/ 	.short	0x001c
        /*0024*/ 	.byte	0x00, 0xf0, 0x11, 0x00


	//----- nvinfo : EIATTR_KPARAM_INFO
	.align		4
.L_35:
        /*0028*/ 	.byte	0x04, 0x17
        /*002a*/ 	.short	(.L_37 - .L_36)
.L_36:
        /*002c*/ 	.word	0x00000000
        /*0030*/ 	.short	0x0003
        /*0032*/ 	.short	0x0018
        /*0034*/ 	.byte	0x00, 0xf0, 0x11, 0x00


	//----- nvinfo : EIATTR_KPARAM_INFO
	.align		4
.L_37:
        /*0038*/ 	.byte	0x04, 0x17
        /*003a*/ 	.short	(.L_39 - .L_38)
.L_38:
        /*003c*/ 	.word	0x00000000
        /*0040*/ 	.short	0x0002
        /*0042*/ 	.short	0x0010
        /*0044*/ 	.byte	0x00, 0xf5, 0x21, 0x00


	//----- nvinfo : EIATTR_KPARAM_INFO
	.align		4
.L_39:
        /*0048*/ 	.byte	0x04, 0x17
        /*004a*/ 	.short	(.L_41 - .L_40)
.L_40:
        /*004c*/ 	.word	0x00000000
        /*0050*/ 	.short	0x0001
        /*0052*/ 	.short	0x0008
        /*0054*/ 	.byte	0x00, 0xf5, 0x21, 0x00


	//----- nvinfo : EIATTR_KPARAM_INFO
	.align		4
.L_41:
        /*0058*/ 	.byte	0x04, 0x17
        /*005a*/ 	.short	(.L_43 - .L_42)
.L_42:
        /*005c*/ 	.word	0x00000000
        /*0060*/ 	.short	0x0000
        /*0062*/ 	.short	0x0000
        /*0064*/ 	.byte	0x00, 0xf5, 0x21, 0x00


	//----- nvinfo : EIATTR_SPARSE_MMA_MASK
	.align		4
.L_43:
        /*0068*/ 	.byte	0x03, 0x50
        /*006a*/ 	.short	0x0000


	//----- nvinfo : EIATTR_MAXREG_COUNT
	.align		4
        /*006c*/ 	.byte	0x03, 0x1b
        /*006e*/ 	.short	0x00ff


	//----- nvinfo : EIATTR_MERCURY_ISA_VERSION
	.align		4
        /*0070*/ 	.byte	0x03, 0x5f
        /*0072*/ 	.short	0x0101


	//----- nvinfo : EIATTR_VRC_CTA_INIT_COUNT
	.align		4
        /*0074*/ 	.byte	0x02, 0x4a
	.zero		1
	.zero		1


	//----- nvinfo : EIATTR_EXIT_INSTR_OFFSETS
	.align		4
        /*0078*/ 	.byte	0x04, 0x1c
        /*007a*/ 	.short	(.L_45 - .L_44)


	//   ....[0]....
.L_44:
        /*007c*/ 	.word	0x000000c0


	//   ....[1]....
        /*0080*/ 	.word	0x00000180


	//----- nvinfo : EIATTR_CBANK_PARAM_SIZE
	.align		4
.L_45:
        /*0084*/ 	.byte	0x03, 0x19
        /*0086*/ 	.short	0x0024


	//----- nvinfo : EIATTR_PARAM_CBANK
	.align		4
        /*0088*/ 	.byte	0x04, 0x0a
        /*008a*/ 	.short	(.L_47 - .L_46)
	.align		4
.L_46:
        /*008c*/ 	.word	index@(.nv.constant0._Z8labelingPhPiS0_iii)
        /*0090*/ 	.short	0x0380
        /*0092*/ 	.short	0x0024


	//----- nvinfo : EIATTR_SW_WAR
	.align		4
.L_47:
        /*0094*/ 	.byte	0x04, 0x36
        /*0096*/ 	.short	(.L_49 - .L_48)
.L_48:
        /*0098*/ 	.word	0x00000008
.L_49:


//--------------------- .nv.info._Z8analysisPhPiS0_iii --------------------------
	.section	.nv.info._Z8analysisPhPiS0_iii,"",@"SHT_CUDA_INFO"
	.sectionflags	@""
	.align	4


	//----- nvinfo : EIATTR_CUDA_API_VERSION
	.align		4
        /*0000*/ 	.byte	0x04, 0x37
        /*0002*/ 	.short	(.L_51 - .L_50)
.L_50:
        /*0004*/ 	.word	0x00000082


	//----- nvinfo : EIATTR_KPARAM_INFO
	.align		4
.L_51:
        /*0008*/ 	.byte	0x04, 0x17
        /*000a*/ 	.short	(.L_53 - .L_52)
.L_52:
        /*000c*/ 	.word	0x00000000
        /*0010*/ 	.short	0x0005
        /*0012*/ 	.short	0x0020
        /*0014*/ 	.byte	0x00, 0xf0, 0x11, 0x00


	//----- nvinfo : EIATTR_KPARAM_INFO
	.align		4
.L_53:
        /*0018*/ 	.byte	0x04, 0x17
        /*001a*/ 	.short	(.L_55 - .L_54)
.L_54:
        /*001c*/ 	.word	0x00000000
        /*0020*/ 	.short	0x0004
        /*0022*/ 	.short	0x001c
        /*0024*/ 	.byte	0x00, 0xf0, 0x11, 0x00


	//----- nvinfo : EIATTR_KPARAM_INFO
	.align		4
.L_55:
        /*0028*/ 	.byte	0x04, 0x17
        /*002a*/ 	.short	(.L_57 - .L_56)
.L_56:
        /*002c*/ 	.word	0x00000000
        /*0030*/ 	.short	0x0003
        /*0032*/ 	.short	0x0018
        /*0034*/ 	.byte	0x00, 0xf0, 0x11, 0x00


	//----- nvinfo : EIATTR_KPARAM_INFO
	.align		4
.L_57:
        /*0038*/ 	.byte	0x04, 0x17
        /*003a*/ 	.short	(.L_59 - .L_58)
.L_58:
        /*003c*/ 	.word	0x00000000
        /*0040*/ 	.short	0x0002
        /*0042*/ 	.short	0x0010
        /*0044*/ 	.byte	0x00, 0xf5, 0x21, 0x00


	//----- nvinfo : EIATTR_KPARAM_INFO
	.align		4
.L_59:
        /*0048*/ 	.byte	0x04, 0x17
        /*004a*/ 	.short	(.L_61 - .L_60)
.L_60:
        /*004c*/ 	.word	0x00000000
        /*0050*/ 	.short	0x0001
        /*0052*/ 	.short	0x0008
        /*0054*/ 	.byte	0x00, 0xf5, 0x21, 0x00


	//----- nvinfo : EIATTR_KPARAM_INFO
	.align		4
.L_61:
        /*0058*/ 	.byte	0x04, 0x17
        /*005a*/ 	.short	(.L_63 - .L_62)
.L_62:
        /*005c*/ 	.word	0x00000000
        /*0060*/ 	.short	0x0000
        /*0062*/ 	.short	0x0000
        /*0064*/ 	.byte	0x00, 0xf5, 0x21, 0x00


	//----- nvinfo : EIATTR_SPARSE_MMA_MASK
	.align		4
.L_63:
        /*0068*/ 	.byte	0x03, 0x50
        /*006a*/ 	.short	0x0000


	//----- nvinfo : EIATTR_MAXREG_COUNT
	.align		4
        /*006c*/ 	.byte	0x03, 0x1b
        /*006e*/ 	.short	0x00ff


	//----- nvinfo : EIATTR_MERCURY_ISA_VERSION
	.align		4
        /*0070*/ 	.byte	0x03, 0x5f
        /*0072*/ 	.short	0x0101


	//----- nvinfo : EIATTR_VRC_CTA_INIT_COUNT
	.align		4
        /*0074*/ 	.byte	0x02, 0x4a
	.zero		1
	.zero		1


	//----- nvinfo : EIATTR_EXIT_INSTR_OFFSETS
	.align		4
        /*0078*/ 	.byte	0x04, 0x1c
        /*007a*/ 	.short	(.L_65 - .L_64)


	//   ....[0]....
.L_64:
        /*007c*/ 	.word	0x000000c0


	//   ....[1]....
        /*0080*/ 	.word	0x00000130


	//   ....[2]....
        /*0084*/ 	.word	0x00000200


	//----- nvinfo : EIATTR_CRS_STACK_SIZE
	.align		4
.L_65:
        /*0088*/ 	.byte	0x04, 0x1e
        /*008a*/ 	.short	(.L_67 - .L_66)
.L_66:
        /*008c*/ 	.word	0x00000000


	//----- nvinfo : EIATTR_CBANK_PARAM_SIZE
	.align		4
.L_67:
        /*0090*/ 	.byte	0x03, 0x19
        /*0092*/ 	.short	0x0024


	//----- nvinfo : EIATTR_PARAM_CBANK
	.align		4
        /*0094*/ 	.byte	0x04, 0x0a
        /*0096*/ 	.short	(.L_69 - .L_68)
	.align		4
.L_68:
        /*0098*/ 	.word	index@(.nv.constant0._Z8analysisPhPiS0_iii)
        /*009c*/ 	.short	0x0380
        /*009e*/ 	.short	0x0024


	//----- nvinfo : EIATTR_SW_WAR
	.align		4
.L_69:
        /*00a0*/ 	.byte	0x04, 0x36
        /*00a2*/ 	.short	(.L_71 - .L_70)
.L_70:
        /*00a4*/ 	.word	0x00000008
.L_71:


//--------------------- .nv.info._Z9scanning8PhPiS0_Pbiiih --------------------------
	.section	.nv.info._Z9scanning8PhPiS0_Pbiiih,"",@"SHT_CUDA_INFO"
	.sectionflags	@""
	.align	4


	//----- nvinfo : EIATTR_CUDA_API_VERSION
	.align		4
        /*0000*/ 	.byte	0x04, 0x37
        /*0002*/ 	.short	(.L_73 - .L_72)
.L_72:
        /*0004*/ 	.word	0x00000082


	//----- nvinfo : EIATTR_KPARAM_INFO
	.align		4
.L_73:
        /*0008*/ 	.byte	0x04, 0x17
        /*000a*/ 	.short	(.L_75 - .L_74)
.L_74:
        /*000c*/ 	.word	0x00000000
        /*0010*/ 	.short	0x0007
        /*0012*/ 	.short	0x002c
        /*0014*/ 	.byte	0x00, 0xf0, 0x05, 0x00


	//----- nvinfo : EIATTR_KPARAM_INFO
	.align		4
.L_75:
        /*0018*/ 	.byte	0x04, 0x17
        /*001a*/ 	.short	(.L_77 - .L_76)
.L_76:
        /*001c*/ 	.word	0x00000000
        /*0020*/ 	.short	0x0006
        /*0022*/ 	.short	0x0028
        /*0024*/ 	.byte	0x00, 0xf0, 0x11, 0x00


	//----- nvinfo : EIATTR_KPARAM_INFO
	.align		4
.L_77:
        /*0028*/ 	.byte	0x04, 0x17
        /*002a*/ 	.short	(.L_79 - .L_78)
.L_78:
        /*002c*/ 	.word	0x00000000
        /*0030*/ 	.short	0x0005
        /*0032*/ 	.short	0x0024
        /*0034*/ 	.byte	0x00, 0xf0, 0x11, 0x00


	//----- nvinfo : EIATTR_KPARAM_INFO
	.align		4
.L_79:
        /*0038*/ 	.byte	0x04, 0x17
        /*003a*/ 	.short	(.L_81 - .L_80)
.L_80:
        /*003c*/ 	.word	0x00000000
        /*0040*/ 	.short	0x0004
        /*0042*/ 	.short	0x0020
        /*0044*/ 	.byte	0x00, 0xf0, 0x11, 0x00


	//----- nvinfo : EIATTR_KPARAM_INFO
	.align		4
.L_81:
        /*0048*/ 	.byte	0x04, 0x17
        /*004a*/ 	.short	(.L_83 - .L_82)
.L_82:
        /*004c*/ 	.word	0x00000000
        /*0050*/ 	.short	0x0003
        /*0052*/ 	.short	0x0018
        /*0054*/ 	.byte	0x00, 0xf5, 0x21, 0x00


	//----- nvinfo : EIATTR_KPARAM_INFO
	.align		4
.L_83:
        /*0058*/ 	.byte	0x04, 0x17
        /*005a*/ 	.short	(.L_85 - .L_84)
.L_84:
        /*005c*/ 	.word	0x00000000
        /*0060*/ 	.short	0x0002
        /*0062*/ 	.short	0x0010
        /*0064*/ 	.byte	0x00, 0xf5, 0x21, 0x00


	//----- nvinfo : EIATTR_KPARAM_INFO
	.align		4
.L_85:
        /*0068*/ 	.byte	0x04, 0x17
        /*006a*/ 	.short	(.L_87 - .L_86)
.L_86:
        /*006c*/ 	.word	0x00000000
        /*0070*/ 	.short	0x0001
        /*0072*/ 	.short	0x0008
        /*0074*/ 	.byte	0x00, 0xf5, 0x21, 0x00


	//----- nvinfo : EIATTR_KPARAM_INFO
	.align		4
.L_87:
        /*0078*/ 	.byte	0x04, 0x17
        /*007a*/ 	.short	(.L_89 - .L_88)
.L_88:
        /*007c*/ 	.word	0x00000000
        /*0080*/ 	.short	0x0000
        /*0082*/ 	.short	0x0000
        /*0084*/ 	.byte	0x00, 0xf5, 0x21, 0x00


	//----- nvinfo : EIATTR_SPARSE_MMA_MASK
	.align		4
.L_89:
        /*0088*/ 	.byte	0x03, 0x50
        /*008a*/ 	.short	0x0000


	//----- nvinfo : EIATTR_MAXREG_COUNT
	.align		4
        /*008c*/ 	.byte	0x03, 0x1b
        /*008e*/ 	.short	0x00ff


	//----- nvinfo : EIATTR_MERCURY_ISA_VERSION
	.align		4
        /*0090*/ 	.byte	0x03, 0x5f
        /*0092*/ 	.short	0x0101


	//----- nvinfo : EIATTR_VRC_CTA_INIT_COUNT
	.align		4
        /*0094*/ 	.byte	0x02, 0x4a
	.zero		1
	.zero		1


	//----- nvinfo : EIATTR_EXIT_INSTR_OFFSETS
	.align		4
        /*0098*/ 	.byte	0x04, 0x1c
        /*009a*/ 	.short	(.L_91 - .L_90)


	//   ....[0]....
.L_90:
        /*009c*/ 	.word	0x000000d0


	//   ....[1]....
        /*00a0*/ 	.word	0x00000c70


	//   ....[2]....
        /*00a4*/ 	.word	0x00000ce0


	//----- nvinfo : EIATTR_CRS_STACK_SIZE
	.align		4
.L_91:
        /*00a8*/ 	.byte	0x04, 0x1e
        /*00aa*/ 	.short	(.L_93 - .L_92)
.L_92:
        /*00ac*/ 	.word	0x00000000


	//----- nvinfo : EIATTR_CBANK_PARAM_SIZE
	.align		4
.L_93:
        /*00b0*/ 	.byte	0x03, 0x19
        /*00b2*/ 	.short	0x002d


	//----- nvinfo : EIATTR_PARAM_CBANK
	.align		4
        /*00b4*/ 	.byte	0x04, 0x0a
        /*00b6*/ 	.short	(.L_95 - .L_94)
	.align		4
.L_94:
        /*00b8*/ 	.word	index@(.nv.constant0._Z9scanning8PhPiS0_Pbiiih)
        /*00bc*/ 	.short	0x0380
        /*00be*/ 	.short	0x002d


	//----- nvinfo : EIATTR_SW_WAR
	.align		4
.L_95:
        /*00c0*/ 	.byte	0x04, 0x36
        /*00c2*/ 	.short	(.L_97 - .L_96)
.L_96:
        /*00c4*/ 	.word	0x00000008
.L_97:


//--------------------- .nv.info._Z8scanningPhPiS0_Pbiiih --------------------------
	.section	.nv.info._Z8scanningPhPiS0_Pbiiih,"",@"SHT_CUDA_INFO"
	.sectionflags	@""
	.align	4


	//----- nvinfo : EIATTR_CUDA_API_VERSION
	.align		4
        /*0000*/ 	.byte	0x04, 0x37
        /*0002*/ 	.short	(.L_99 - .L_98)
.L_98:
        /*0004*/ 	.word	0x00000082


	//----- nvinfo : EIATTR_KPARAM_INFO
	.align		4
.L_99:
        /*0008*/ 	.byte	0x04, 0x17
        /*000a*/ 	.short	(.L_101 - .L_100)
.L_100:
        /*000c*/ 	.word	0x00000000
        /*0010*/ 	.short	0x0007
        /*0012*/ 	.short	0x002c
        /*0014*/ 	.byte	0x00, 0xf0, 0x05, 0x00


	//----- nvinfo : EIATTR_KPARAM_INFO
	.align		4
.L_101:
        /*0018*/ 	.byte	0x04, 0x17
        /*001a*/ 	.short	(.L_103 - .L_102)
.L_102:
        /*001c*/ 	.word	0x00000000
        /*0020*/ 	.short	0x0006
        /*0022*/ 	.short	0x0028
        /*0024*/ 	.byte	0x00, 0xf0, 0x11, 0x00


	//----- nvinfo : EIATTR_KPARAM_INFO
	.align		4
.L_103:
        /*0028*/ 	.byte	0x04, 0x17
        /*002a*/ 	.short	(.L_105 - .L_104)
.L_104:
        /*002c*/ 	.word	0x00000000
        /*0030*/ 	.short	0x0005
        /*0032*/ 	.short	0x0024
        /*0034*/ 	.byte	0x00, 0xf0, 0x11, 0x00


	//----- nvinfo : EIATTR_KPARAM_INFO
	.align		4
.L_105:
        /*0038*/ 	.byte	0x04, 0x17
        /*003a*/ 	.short	(.L_107 - .L_106)
.L_106:
        /*003c*/ 	.word	0x00000000
        /*0040*/ 	.short	0x0004
        /*0042*/ 	.short	0x0020
        /*0044*/ 	.byte	0x00, 0xf0, 0x11, 0x00


	//----- nvinfo : EIATTR_KPARAM_INFO
	.align		4
.L_107:
        /*0048*/ 	.byte	0x04, 0x17
        /*004a*/ 	.short	(.L_109 - .L_108)
.L_108:
        /*004c*/ 	.word	0x00000000
        /*0050*/ 	.short	0x0003
        /*0052*/ 	.short	0x0018
        /*0054*/ 	.byte	0x00, 0xf5, 0x21, 0x00


	//----- nvinfo : EIATTR_KPARAM_INFO
	.align		4
.L_109:
        /*0058*/ 	.byte	0x04, 0x17
        /*005a*/ 	.short	(.L_111 - .L_110)
.L_110:
        /*005c*/ 	.word	0x00000000
        /*0060*/ 	.short	0x0002
        /*0062*/ 	.short	0x0010
        /*0064*/ 	.byte	0x00, 0xf5, 0x21, 0x00


	//----- nvinfo : EIATTR_KPARAM_INFO
	.align		4
.L_111:
        /*0068*/ 	.byte	0x04, 0x17
        /*006a*/ 	.short	(.L_113 - .L_112)
.L_112:
        /*006c*/ 	.word	0x00000000
        /*0070*/ 	.short	0x0001
        /*0072*/ 	.short	0x0008
        /*0074*/ 	.byte	0x00, 0xf5, 0x21, 0x00


	//----- nvinfo : EIATTR_KPARAM_INFO
	.align		4
.L_113:
        /*0078*/ 	.byte	0x04, 0x17
        /*007a*/ 	.short	(.L_115 - .L_114)
.L_114:
        /*007c*/ 	.word	0x00000000
        /*0080*/ 	.short	0x0000
        /*0082*/ 	.short	0x0000
        /*0084*/ 	.byte	0x00, 0xf5, 0x21, 0x00


	//----- nvinfo : EIATTR_SPARSE_MMA_MASK
	.align		4
.L_115:
        /*0088*/ 	.byte	0x03, 0x50
        /*008a*/ 	.short	0x0000


	//----- nvinfo : EIATTR_MAXREG_COUNT
	.align		4
        /*008c*/ 	.byte	0x03, 0x1b
        /*008e*/ 	.short	0x00ff


	//----- nvinfo : EIATTR_MERCURY_ISA_VERSION
	.align		4
        /*0090*/ 	.byte	0x03, 0x5f
        /*0092*/ 	.short	0x0101


	//----- nvinfo : EIATTR_VRC_CTA_INIT_COUNT
	.align		4
        /*0094*/ 	.byte	0x02, 0x4a
	.zero		1
	.zero		1


	//----- nvinfo : EIATTR_EXIT_INSTR_OFFSETS
	.align		4
        /*0098*/ 	.byte	0x04, 0x1c
        /*009a*/ 	.short	(.L_117 - .L_116)


	//   ....[0]....
.L_116:
        /*009c*/ 	.word	0x000000d0


	//   ....[1]....
        /*00a0*/ 	.word	0x00000820


	//   ....[2]....
        /*00a4*/ 	.word	0x00000890


	//----- nvinfo : EIATTR_CRS_STACK_SIZE
	.align		4
.L_117:
        /*00a8*/ 	.byte	0x04, 0x1e
        /*00aa*/ 	.short	(.L_119 - .L_118)
.L_118:
        /*00ac*/ 	.word	0x00000000


	//----- nvinfo : EIATTR_CBANK_PARAM_SIZE
	.align		4
.L_119:
        /*00b0*/ 	.byte	0x03, 0x19
        /*00b2*/ 	.short	0x002d


	//----- nvinfo : EIATTR_PARAM_CBANK
	.align		4
        /*00b4*/ 	.byte	0x04, 0x0a
        /*00b6*/ 	.short	(.L_121 - .L_120)
	.align		4
.L_120:
        /*00b8*/ 	.word	index@(.nv.constant0._Z8scanningPhPiS0_Pbiiih)
        /*00bc*/ 	.short	0x0380
        /*00be*/ 	.short	0x002d


	//----- nvinfo : EIATTR_SW_WAR
	.align		4
.L_121:
        /*00c0*/ 	.byte	0x04, 0x36
        /*00c2*/ 	.short	(.L_123 - .L_122)
.L_122:
        /*00c4*/ 	.word	0x00000008
.L_123:


//--------------------- .nv.info._Z8init_CCLPiS_ii --------------------------
	.section	.nv.info._Z8init_CCLPiS_ii,"",@"SHT_CUDA_INFO"
	.sectionflags	@""
	.align	4


	//----- nvinfo : EIATTR_CUDA_API_VERSION
	.align		4
        /*0000*/ 	.byte	0x04, 0x37
        /*0002*/ 	.short	(.L_125 - .L_124)
.L_124:
        /*0004*/ 	.word	0x00000082


	//----- nvinfo : EIATTR_KPARAM_INFO
	.align		4
.L_125:
        /*0008*/ 	.byte	0x04, 0x17
        /*000a*/ 	.short	(.L_127 - .L_126)
.L_126:
        /*000c*/ 	.word	0x00000000
        /*0010*/ 	.short	0x0003
        /*0012*/ 	.short	0x0014
        /*0014*/ 	.byte	0x00, 0xf0, 0x11, 0x00


	//----- nvinfo : EIATTR_KPARAM_INFO
	.align		4
.L_127:
        /*0018*/ 	.byte	0x04, 0x17
        /*001a*/ 	.short	(.L_129 - .L_128)
.L_128:
        /*001c*/ 	.word	0x00000000
        /*0020*/ 	.short	0x0002
        /*0022*/ 	.short	0x0010
        /*0024*/ 	.byte	0x00, 0xf0, 0x11, 0x00


	//----- nvinfo : EIATTR_KPARAM_INFO
	.align		4
.L_129:
        /*0028*/ 	.byte	0x04, 0x17
        /*002a*/ 	.short	(.L_131 - .L_130)
.L_130:
        /*002c*/ 	.word	0x00000000
        /*0030*/ 	.short	0x0001
        /*0032*/ 	.short	0x0008
        /*0034*/ 	.byte	0x00, 0xf5, 0x21, 0x00


	//----- nvinfo : EIATTR_KPARAM_INFO
	.align		4
.L_131:
        /*0038*/ 	.byte	0x04, 0x17
        /*003a*/ 	.short	(.L_133 - .L_132)
.L_132:
        /*003c*/ 	.word	0x00000000
        /*0040*/ 	.short	0x0000
        /*0042*/ 	.short	0x0000
        /*0044*/ 	.byte	0x00, 0xf5, 0x21, 0x00


	//----- nvinfo : EIATTR_SPARSE_MMA_MASK
	.align		4
.L_133:
        /*0048*/ 	.byte	0x03, 0x50
        /*004a*/ 	.short	0x0000


	//----- nvinfo : EIATTR_MAXREG_COUNT
	.align		4
        /*004c*/ 	.byte	0x03, 0x1b
        /*004e*/ 	.short	0x00ff


	//----- nvinfo : EIATTR_MERCURY_ISA_VERSION
	.align		4
        /*0050*/ 	.byte	0x03, 0x5f
        /*0052*/ 	.short	0x0101


	//----- nvinfo : EIATTR_VRC_CTA_INIT_COUNT
	.align		4
        /*0054*/ 	.byte	0x02, 0x4a
	.zero		1
	.zero		1


	//----- nvinfo : EIATTR_EXIT_INSTR_OFFSETS
	.align		4
        /*0058*/ 	.byte	0x04, 0x1c
        /*005a*/ 	.short	(.L_135 - .L_134)


	//   ....[0]....
.L_134:
        /*005c*/ 	.word	0x000000c0


	//   ....[1]....
        /*0060*/ 	.word	0x00000150


	//----- nvinfo : EIATTR_CBANK_PARAM_SIZE
	.align		4
.L_135:
        /*0064*/ 	.byte	0x03, 0x19
        /*0066*/ 	.short	0x0018


	//----- nvinfo : EIATTR_PARAM_CBANK
	.align		4
        /*0068*/ 	.byte	0x04, 0x0a
        /*006a*/ 	.short	(.L_137 - .L_136)
	.align		4
.L_136:
        /*006c*/ 	.word	index@(.nv.constant0._Z8init_CCLPiS_ii)
        /*0070*/ 	.short	0x0380
        /*0072*/ 	.short	0x0018


	//----- nvinfo : EIATTR_SW_WAR
	.align		4
.L_137:
        /*0074*/ 	.byte	0x04, 0x36
        /*0076*/ 	.short	(.L_139 - .L_138)
.L_138:
        /*0078*/ 	.word	0x00000008
.L_139:


//--------------------- .nv.callgraph             --------------------------
	.section	.nv.callgraph,"",@"SHT_CUDA_CALLGRAPH"
	.align	4
	.sectionentsize	8
	.align		4
        /*0000*/ 	.word	0x00000000
	.align		4
        /*0004*/ 	.word	0xffffffff
	.align		4
        /*0008*/ 	.word	0x00000000
	.align		4
        /*000c*/ 	.word	0xfffffffe
	.align		4
        /*0010*/ 	.word	0x00000000
	.align		4
        /*0014*/ 	.word	0xfffffffd
	.align		4
        /*0018*/ 	.word	0x00000000
	.align		4
        /*001c*/ 	.word	0xfffffffc


//--------------------- .text._Z8labelingPhPiS0_iii --------------------------
	.section	.text._Z8labelingPhPiS0_iii,"ax",@progbits
	.align	128
        .global         _Z8labelingPhPiS0_iii
        .type           _Z8labelingPhPiS0_iii,@function
        .size           _Z8labelingPhPiS0_iii,(.L_x_31 - _Z8labelingPhPiS0_iii)
        .other          _Z8labelingPhPiS0_iii,@"STO_CUDA_ENTRY STV_DEFAULT"
_Z8labelingPhPiS0_iii:
.text._Z8labelingPhPiS0_iii:
[----:B------:R-:W-:Y:S01]  /*0000*/  LDC R1, c[0x0][0x37c] ;  /* 0x0000df00ff017b82 */ /* 0x000fe20000000800 */
[----:B------:R-:W0:Y:S07]  /*0010*/  S2R R2, SR_TID.Y ;  /* 0x0000000000027919 */ /* 0x000e2e0000002200 */
[----:B------:R-:W1:Y:S01]  /*0020*/  LDC R0, c[0x0][0x360] ;  /* 0x0000d800ff007b82 */ /* 0x000e620000000800 */
[----:B------:R-:W2:Y:S01]  /*0030*/  LDCU.64 UR6, c[0x0][0x398] ;  /* 0x00007300ff0677ac */ /* 0x000ea20008000a00 */
[----:B------:R-:W1:Y:S06]  /*0040*/  S2R R3, SR_TID.X ;  /* 0x0000000000037919 */ /* 0x000e6c0000002100 */
[----:B------:R-:W0:Y:S08]  /*0050*/  S2UR UR5, SR_CTAID.Y ;  /* 0x00000000000579c3 */ /* 0x000e300000002600 */
[----:B------:R-:W0:Y:S08]  /*0060*/  LDC R5, c[0x0][0x364] ;  /* 0x0000d900ff057b82 */ /* 0x000e300000000800 */
[----:B------:R-:W1:Y:S01]  /*0070*/  S2UR UR4, SR_CTAID.X ;  /* 0x00000000000479c3 */ /* 0x000e620000002500 */
[----:B0-----:R-:W-:-:S05]  /*0080*/  IMAD R5, R5, UR5, R2 ;  /* 0x0000000505057c24 */ /* 0x001fca000f8e0202 */
[----:B--2---:R-:W-:Y:S01]  /*0090*/  ISETP.GE.AND P0, PT, R5, UR7, PT ;  /* 0x0000000705007c0c */ /* 0x004fe2000bf06270 */
[----:B-1----:R-:W-:-:S05]  /*00a0*/  IMAD R0, R0, UR4, R3 ;  /* 0x0000000400007c24 */ /* 0x002fca000f8e0203 */
[----:B------:R-:W-:-:S13]  /*00b0*/  ISETP.GE.OR P0, PT, R0, UR6, P0 ;  /* 0x0000000600007c0c */ /* 0x000fda0008706670 */
[----:B------:R-:W-:Y:S05]  /*00c0*/  @P0 EXIT ;  /* 0x000000000000094d */ /* 0x000fea0003800000 */
[----:B------:R-:W0:Y:S01]  /*00d0*/  LDC.64 R2, c[0x0][0x388] ;  /* 0x0000e200ff027b82 */ /* 0x000e220000000a00 */
[----:B------:R-:W1:Y:S01]  /*00e0*/  LDCU.64 UR4, c[0x0][0x358] ;  /* 0x00006b00ff0477ac */ /* 0x000e620008000a00 */
[----:B------:R-:W-:-:S06]  /*00f0*/  IMAD R5, R5, UR6, R0 ;  /* 0x0000000605057c24 */ /* 0x000fcc000f8e0200 */
[----:B------:R-:W2:Y:S01]  /*0100*/  LDC.64 R6, c[0x0][0x390] ;  /* 0x0000e400ff067b82 */ /* 0x000ea20000000a00 */
[----:B0-----:R-:W-:-:S05]  /*0110*/  IMAD.WIDE R2, R5, 0x4, R2 ;  /* 0x0000000405027825 */ /* 0x001fca00078e0202 */
[----:B-1----:R-:W2:Y:S02]  /*0120*/  LDG.E R5, desc[UR4][R2.64] ;  /* 0x0000000402057981 */ /* 0x002ea4000c1e1900 */
[----:B--2---:R-:W-:-:S06]  /*0130*/  IMAD.WIDE R4, R5, 0x4, R6 ;  /* 0x0000000405047825 */ /* 0x004fcc00078e0206 */
[----:B------:R-:W2:Y:S02]  /*0140*/  LDG.E R5, desc[UR4][R4.64] ;  /* 0x0000000404057981 */ /* 0x000ea4000c1e1900 */
[----:B--2---:R-:W-:-:S06]  /*0150*/  IMAD.WIDE R6, R5, 0x4, R6 ;  /* 0x0000000405067825 */ /* 0x004fcc00078e0206 */
[----:B------:R-:W2:Y:S04]  /*0160*/  LDG.E R7, desc[UR4][R6.64] ;  /* 0x0000000406077981 */ /* 0x000ea8000c1e1900 */
[----:B--2---:R-:W-:Y:S01]  /*0170*/  STG.E desc[UR4][R2.64], R7 ;  /* 0x0000000702007986 */ /* 0x004fe2000c101904 */
[----:B------:R-:W-:Y:S05]  /*0180*/  EXIT ;  /* 0x000000000000794d */ /* 0x000fea0003800000 */
.L_x_0:
[----:B------:R-:W-:-:S00]  /*0190*/  BRA `(.L_x_0) ;  /* 0xfffffffc00fc7947 */ /* 0x000fc0000383ffff */
[----:B------:R-:W-:-:S00]  /*01a0*/  NOP ;  /* 0x0000000000007918 */ /* 0x000fc00000000000 */
        /* <DEDUP_REMOVED lines=13> */
.L_x_31:


//--------------------- .text._Z8analysisPhPiS0_iii --------------------------
	.section	.text._Z8analysisPhPiS0_iii,"ax",@progbits
	.align	128
        .global         _Z8analysisPhPiS0_iii
        .type           _Z8analysisPhPiS0_iii,@function
        .size           _Z8analysisPhPiS0_iii,(.L_x_32 - _Z8analysisPhPiS0_iii)
        .other          _Z8analysisPhPiS0_iii,@"STO_CUDA_ENTRY STV_DEFAULT"
_Z8analysisPhPiS0_iii:
.text._Z8analysisPhPiS0_iii:
        /* <DEDUP_REMOVED lines=15> */
[----:B------:R-:W-:-:S04]  /*00f0*/  IMAD R7, R5, UR6, R0 ;  /* 0x0000000605077c24 */ /* 0x000fc8000f8e0200 */
[----:B0-----:R-:W-:-:S06]  /*0100*/  IMAD.WIDE R2, R7, 0x4, R2 ;  /* 0x0000000407027825 */ /* 0x001fcc00078e0202 */
[----:B-1----:R-:W2:Y:S02]  /*0110*/  LDG.E R2, desc[UR4][R2.64] ;  /* 0x0000000402027981 */ /* 0x002ea4000c1e1900 */
[----:B--2---:R-:W-:-:S13]  /*0120*/  ISETP.NE.AND P0, PT, R2, R7, PT ;  /* 0x000000070200720c */ /* 0x004fda0003f05270 */
[----:B------:R-:W-:Y:S05]  /*0130*/  @P0 EXIT ;  /* 0x000000000000094d */ /* 0x000fea0003800000 */
[----:B------:R-:W0:Y:S01]  /*0140*/  LDC.64 R4, c[0x0][0x390] ;  /* 0x0000e400ff047b82 */ /* 0x000e220000000a00 */
[----:B------:R-:W-:Y:S01]  /*0150*/  BSSY.RECONVERGENT B0, `(.L_x_1) ;  /* 0x0000008000007945 */ /* 0x000fe20003800200 */
[----:B------:R-:W-:-:S07]  /*0160*/  MOV R9, R7 ;  /* 0x0000000700097202 */ /* 0x000fce0000000f00 */
.L_x_2:
[----:B0-----:R-:W-:-:S06]  /*0170*/  IMAD.WIDE R2, R9, 0x4, R4 ;  /* 0x0000000409027825 */ /* 0x001fcc00078e0204 */
[----:B------:R-:W2:Y:S01]  /*0180*/  LDG.E R2, desc[UR4][R2.64] ;  /* 0x0000000402027981 */ /* 0x000ea2000c1e1900 */
[----:B------:R-:W-:Y:S02]  /*0190*/  MOV R11, R9 ;  /* 0x00000009000b7202 */ /* 0x000fe40000000f00 */
[-C--:B--2---:R-:W-:Y:S02]  /*01a0*/  ISETP.NE.AND P0, PT, R9, R2.reuse, PT ;  /* 0x000000020900720c */ /* 0x084fe40003f05270 */
[----:B------:R-:W-:-:S11]  /*01b0*/  MOV R9, R2 ;  /* 0x0000000200097202 */ /* 0x000fd60000000f00 */
[----:B------:R-:W-:Y:S05]  /*01c0*/  @P0 BRA `(.L_x_2) ;  /* 0xfffffffc00e80947 */ /* 0x000fea000383ffff */
[----:B------:R-:W-:Y:S05]  /*01d0*/  BSYNC.RECONVERGENT B0 ;  /* 0x0000000000007941 */ /* 0x000fea0003800200 */
.L_x_1:
[----:B------:R-:W-:-:S05]  /*01e0*/  IMAD.WIDE R2, R7, 0x4, R4 ;  /* 0x0000000407027825 */ /* 0x000fca00078e0204 */
[----:B------:R-:W-:Y:S01]  /*01f0*/  STG.E desc[UR4][R2.64], R11 ;  /* 0x0000000b02007986 */ /* 0x000fe2000c101904 */
[----:B------:R-:W-:Y:S05]  /*0200*/  EXIT ;  /* 0x000000000000794d */ /* 0x000fea0003800000 */
.L_x_3:
        /* <DEDUP_REMOVED lines=15> */
.L_x_32:


//--------------------- .text._Z9scanning8PhPiS0_Pbiiih --------------------------
	.section	.text._Z9scanning8PhPiS0_Pbiiih,"ax",@progbits
	.align	128
        .global         _Z9scanning8PhPiS0_Pbiiih
        .type           _Z9scanning8PhPiS0_Pbiiih,@function
        .size           _Z9scanning8PhPiS0_Pbiiih,(.L_x_33 - _Z9scanning8PhPiS0_Pbiiih)
        .other          _Z9scanning8PhPiS0_Pbiiih,@"STO_CUDA_ENTRY STV_DEFAULT"
_Z9scanning8PhPiS0_Pbiiih:
.text._Z9scanning8PhPiS0_Pbiiih:
[----:B------:R-:W-:Y:S01]  /*0000*/  LDC R1, c[0x0][0x37c] ;  /* 0x0000df00ff017b82 */ /* 0x000fe20000000800 */
[----:B------:R-:W0:Y:S01]  /*0010*/  S2R R5, SR_TID.Y ;  /* 0x0000000000057919 */ /* 0x000e220000002200 */
[----:B------:R-:W1:Y:S06]  /*0020*/  LDCU UR5, c[0x0][0x360] ;  /* 0x00006c00ff0577ac */ /* 0x000e6c0008000800 */
[----:B------:R-:W0:Y:S01]  /*0030*/  S2UR UR6, SR_CTAID.Y ;  /* 0x00000000000679c3 */ /* 0x000e220000002600 */
[----:B------:R-:W1:Y:S01]  /*0040*/  S2R R3, SR_TID.X ;  /* 0x0000000000037919 */ /* 0x000e620000002100 */
[----:B------:R-:W2:Y:S06]  /*0050*/  LDCU UR8, c[0x0][0x3a0] ;  /* 0x00007400ff0877ac */ /* 0x000eac0008000800 */
[----:B------:R-:W0:Y:S08]  /*0060*/  LDC R0, c[0x0][0x364] ;  /* 0x0000d900ff007b82 */ /* 0x000e300000000800 */
[----:B------:R-:W3:Y:S08]  /*0070*/  S2UR UR4, SR_CTAID.X ;  /* 0x00000000000479c3 */ /* 0x000ef00000002500 */
[----:B------:R-:W3:Y:S01]  /*0080*/  LDC R7, c[0x0][0x370] ;  /* 0x0000dc00ff077b82 */ /* 0x000ee20000000800 */
[----:B0-----:R-:W-:-:S04]  /*0090*/  IMAD R0, R0, UR6, R5 ;  /* 0x0000000600007c24 */ /* 0x001fc8000f8e0205 */
[----:B---3--:R-:W-:-:S04]  /*00a0*/  IMAD R0, R0, R7, UR4 ;  /* 0x0000000400007e24 */ /* 0x008fc8000f8e0207 */
[----:B-1----:R-:W-:-:S05]  /*00b0*/  IMAD R10, R0, UR5, R3 ;  /* 0x00000005000a7c24 */ /* 0x002fca000f8e0203 */
[----:B--2---:R-:W-:-:S13]  /*00c0*/  ISETP.GE.AND P0, PT, R10, UR8, PT ;  /* 0x000000080a007c0c */ /* 0x004fda000bf06270 */
[----:B------:R-:W-:Y:S05]  /*00d0*/  @P0 EXIT ;  /* 0x000000000000094d */ /* 0x000fea0003800000 */
[----:B------:R-:W0:Y:S01]  /*00e0*/  LDCU.64 UR10, c[0x0][0x380] ;  /* 0x00007000ff0a77ac */ /* 0x000e220008000a00 */
[----:B------:R-:W1:Y:S01]  /*00f0*/  LDC R7, c[0x0][0x3a4] ;  /* 0x0000e900ff077b82 */ /* 0x000e620000000800 */
[----:B------:R-:W2:Y:S01]  /*0100*/  LDCU.64 UR6, c[0x0][0x358] ;  /* 0x00006b00ff0677ac */ /* 0x000ea20008000a00 */
[----:B------:R-:W-:Y:S02]  /*0110*/  IABS R11, R10 ;  /* 0x0000000a000b7213 */ /* 0x000fe40000000000 */
[C---:B------:R-:W-:Y:S01]  /*0120*/  ISETP.GE.AND P1, PT, R10.reuse, RZ, PT ;  /* 0x000000ff0a00720c */ /* 0x040fe20003f26270 */
[----:B------:R-:W3:Y:S01]  /*0130*/  LDCU UR4, c[0x0][0x3a0] ;  /* 0x00007400ff0477ac */ /* 0x000ee20008000800 */
[----:B------:R-:W4:Y:S01]  /*0140*/  LDCU.U8 UR5, c[0x0][0x3ac] ;  /* 0x00007580ff0577ac */ /* 0x000f220008000000 */
[----:B0-----:R-:W-:-:S04]  /*0150*/  IADD3 R2, P0, PT, R10, UR10, RZ ;  /* 0x0000000a0a027c10 */ /* 0x001fc8000ff1e0ff */
[----:B------:R-:W-:-:S05]  /*0160*/  LEA.HI.X.SX32 R3, R10, UR11, 0x1, P0 ;  /* 0x0000000b0a037c11 */ /* 0x000fca00080f0eff */
[----:B--2---:R0:W5:Y:S01]  /*0170*/  LDG.E.U8 R0, desc[UR6][R2.64] ;  /* 0x0000000602007981 */ /* 0x004162000c1e1100 */
[-C--:B-1----:R-:W-:Y:S01]  /*0180*/  IABS R8, R7.reuse ;  /* 0x0000000700087213 */ /* 0x082fe20000000000 */
[----:B------:R-:W-:Y:S01]  /*0190*/  BSSY.RECONVERGENT B0, `(.L_x_4) ;  /* 0x0000031000007945 */ /* 0x000fe20003800200 */
[-C--:B------:R-:W-:Y:S02]  /*01a0*/  ISETP.GE.AND P2, PT, R10, R7.reuse, PT ;  /* 0x000000070a00720c */ /* 0x080fe40003f46270 */
[----:B------:R-:W1:Y:S01]  /*01b0*/  I2F.RP R6, R8 ;  /* 0x0000000800067306 */ /* 0x000e620000209400 */
[----:B------:R-:W-:-:S07]  /*01c0*/  LOP3.LUT R13, RZ, R7, RZ, 0x33, !PT ;  /* 0x00000007ff0d7212 */ /* 0x000fce00078e33ff */
[----:B-1----:R-:W1:Y:S02]  /*01d0*/  MUFU.RCP R6, R6 ;  /* 0x0000000600067308 */ /* 0x002e640000001000 */
[----:B-1----:R-:W-:Y:S02]  /*01e0*/  VIADD R4, R6, 0xffffffe ;  /* 0x0ffffffe06047836 */ /* 0x002fe40000000000 */
[----:B---3--:R-:W-:-:S04]  /*01f0*/  IMAD.U32 R6, RZ, RZ, UR4 ;  /* 0x00000004ff067e24 */ /* 0x008fc8000f8e00ff */
[----:B------:R1:W2:Y:S02]  /*0200*/  F2I.FTZ.U32.TRUNC.NTZ R5, R4 ;  /* 0x0000000400057305 */ /* 0x0002a4000021f000 */
[----:B-1----:R-:W-:Y:S02]  /*0210*/  IMAD.MOV.U32 R4, RZ, RZ, RZ ;  /* 0x000000ffff047224 */ /* 0x002fe400078e00ff */
[----:B--2---:R-:W-:-:S04]  /*0220*/  IMAD.MOV R9, RZ, RZ, -R5 ;  /* 0x000000ffff097224 */ /* 0x004fc800078e0a05 */
[----:B------:R-:W-:-:S04]  /*0230*/  IMAD R9, R9, R8, RZ ;  /* 0x0000000809097224 */ /* 0x000fc800078e02ff */
[----:B------:R-:W-:-:S04]  /*0240*/  IMAD.HI.U32 R5, R5, R9, R4 ;  /* 0x0000000905057227 */ /* 0x000fc800078e0004 */
[----:B------:R-:W-:Y:S02]  /*0250*/  IMAD.MOV.U32 R9, RZ, RZ, R11 ;  /* 0x000000ffff097224 */ /* 0x000fe400078e000b */
[----:B------:R-:W-:Y:S02]  /*0260*/  IMAD.IADD R11, R10, 0x1, R7 ;  /* 0x000000010a0b7824 */ /* 0x000fe400078e0207 */
[----:B------:R-:W-:-:S04]  /*0270*/  IMAD.HI.U32 R5, R5, R9, RZ ;  /* 0x0000000905057227 */ /* 0x000fc800078e00ff */
[----:B------:R-:W-:-:S04]  /*0280*/  IMAD.MOV R5, RZ, RZ, -R5 ;  /* 0x000000ffff057224 */ /* 0x000fc800078e0a05 */
[----:B------:R-:W-:-:S05]  /*0290*/  IMAD R5, R8, R5, R9 ;  /* 0x0000000508057224 */ /* 0x000fca00078e0209 */
[----:B------:R-:W-:-:S13]  /*02a0*/  ISETP.GT.U32.AND P0, PT, R8, R5, PT ;  /* 0x000000050800720c */ /* 0x000fda0003f04070 */
[----:B------:R-:W-:-:S05]  /*02b0*/  @!P0 IMAD.IADD R5, R5, 0x1, -R8 ;  /* 0x0000000105058824 */ /* 0x000fca00078e0a08 */
[----:B------:R-:W-:-:S13]  /*02c0*/  ISETP.GT.U32.AND P0, PT, R8, R5, PT ;  /* 0x000000050800720c */ /* 0x000fda0003f04070 */
[----:B------:R-:W-:Y:S01]  /*02d0*/  @!P0 IMAD.IADD R5, R5, 0x1, -R8 ;  /* 0x0000000105058824 */ /* 0x000fe200078e0a08 */
[----:B------:R-:W-:-:S03]  /*02e0*/  ISETP.NE.AND P0, PT, R7, RZ, PT ;  /* 0x000000ff0700720c */ /* 0x000fc60003f05270 */
[----:B------:R-:W-:Y:S02]  /*02f0*/  IMAD.MOV.U32 R12, RZ, RZ, R5 ;  /* 0x000000ffff0c7224 */ /* 0x000fe400078e0005 */
[----:B------:R-:W1:Y:S02]  /*0300*/  LDC.64 R4, c[0x0][0x388] ;  /* 0x0000e200ff047b82 */ /* 0x000e640000000a00 */
[----:B------:R-:W-:-:S05]  /*0310*/  @!P1 IMAD.MOV R12, RZ, RZ, -R12 ;  /* 0x000000ffff0c9224 */ /* 0x000fca00078e0a0c */
[----:B------:R-:W-:Y:S02]  /*0320*/  SEL R12, R13, R12, !P0 ;  /* 0x0000000c0d0c7207 */ /* 0x000fe40004000000 */
[----:B------:R-:W-:Y:S02]  /*0330*/  ISETP.GE.AND P0, PT, R11, UR8, PT ;  /* 0x000000080b007c0c */ /* 0x000fe4000bf06270 */
[----:B------:R-:W-:Y:S01]  /*0340*/  ISETP.NE.AND P1, PT, R12, RZ, PT ;  /* 0x000000ff0c00720c */ /* 0x000fe20003f25270 */
[----:B0---4-:R-:W-:-:S12]  /*0350*/  @!P2 BRA `(.L_x_5) ;  /* 0x000000000050a947 */ /* 0x011fd80003800000 */
[----:B------:R-:W-:-:S05]  /*0360*/  IMAD.IADD R15, R10, 0x1, -R7 ;  /* 0x000000010a0f7824 */ /* 0x000fca00078e0a07 */
[----:B------:R-:W-:-:S04]  /*0370*/  IADD3 R8, P2, PT, R15, UR10, RZ ;  /* 0x0000000a0f087c10 */ /* 0x000fc8000ff5e0ff */
[----:B------:R-:W-:-:S05]  /*0380*/  LEA.HI.X.SX32 R9, R15, UR11, 0x1, P2 ;  /* 0x0000000b0f097c11 */ /* 0x000fca00090f0eff */
[----:B------:R-:W2:Y:S02]  /*0390*/  LDG.E.U8 R8, desc[UR6][R8.64] ;  /* 0x0000000608087981 */ /* 0x000ea4000c1e1100 */
[CC--:B--2--5:R-:W-:Y:S02]  /*03a0*/  VIMNMX.U16x2 R14, PT, PT, R0.reuse, R8.reuse, PT ;  /* 0x00000008000e7248 */ /* 0x0e4fe40003fe0200 */
[----:B------:R-:W-:-:S03]  /*03b0*/  VIMNMX.U16x2 R9, PT, PT, R0, R8, !PT ;  /* 0x0000000800097248 */ /* 0x000fc60007fe0200 */
[--C-:B------:R-:W-:Y:S01]  /*03c0*/  IMAD.MOV R17, RZ, RZ, -R14.reuse ;  /* 0x000000ffff117224 */ /* 0x100fe200078e0a0e */
[----:B------:R-:W-:-:S04]  /*03d0*/  PRMT R14, R9, 0x7610, R14 ;  /* 0x00007610090e7816 */ /* 0x000fc8000000000e */
[----:B------:R-:W-:-:S05]  /*03e0*/  PRMT R17, R17, 0x7710, RZ ;  /* 0x0000771011117816 */ /* 0x000fca00000000ff */
[----:B------:R-:W-:-:S05]  /*03f0*/  IMAD.IADD R14, R14, 0x1, R17 ;  /* 0x000000010e0e7824 */ /* 0x000fca00078e0211 */
[----:B------:R-:W-:-:S04]  /*0400*/  LOP3.LUT R14, R14, 0xffff, RZ, 0xc0, !PT ;  /* 0x0000ffff0e0e7812 */ /* 0x000fc800078ec0ff */
[----:B------:R-:W-:-:S13]  /*0410*/  ISETP.LE.U32.AND P2, PT, R14, UR5, PT ;  /* 0x000000050e007c0c */ /* 0x000fda000bf43070 */
[----:B------:R-:W-:Y:S05]  /*0420*/  @!P2 BRA `(.L_x_5) ;  /* 0x00000000001ca947 */ /* 0x000fea0003800000 */
[----:B------:R-:W0:Y:S02]  /*0430*/  LDC.64 R8, c[0x0][0x388] ;  /* 0x0000e200ff087b82 */ /* 0x000e240000000a00 */
[----:B0-----:R-:W-:-:S06]  /*0440*/  IMAD.WIDE R8, R15, 0x4, R8 ;  /* 0x000000040f087825 */ /* 0x001fcc00078e0208 */
[----:B------:R-:W2:Y:S01]  /*0450*/  LDG.E.U8 R8, desc[UR6][R8.64] ;  /* 0x0000000608087981 */ /* 0x000ea2000c1e1100 */
[----:B------:R-:W0:Y:S02]  /*0460*/  LDCU.U16 UR4, c[0x0][0x3a0] ;  /* 0x00007400ff0477ac */ /* 0x000e240008000400 */
[----:B0-----:R-:W-:-:S06]  /*0470*/  ULOP3.LUT UR4, UR4, 0xff, URZ, 0xc0, !UPT ;  /* 0x000000ff04047892 */ /* 0x001fcc000f8ec0ff */
[----:B--2---:R-:W-:-:S04]  /*0480*/  VIMNMX.U16x2 R6, PT, PT, R8, UR4, PT ;  /* 0x0000000408067c48 */ /* 0x004fc8000bfe0200 */
[----:B------:R-:W-:-:S07]  /*0490*/  LOP3.LUT R6, R6, 0xffff, RZ, 0xc0, !PT ;  /* 0x0000ffff06067812 */ /* 0x000fce00078ec0ff */
.L_x_5:
[----:B------:R-:W-:Y:S05]  /*04a0*/  BSYNC.RECONVERGENT B0 ;  /* 0x0000000000007941 */ /* 0x000fea0003800200 */
.L_x_4:
[----:B------:R-:W-:Y:S04]  /*04b0*/  BSSY.RECONVERGENT B0, `(.L_x_6) ;  /* 0x0000014000007945 */ /* 0x000fe80003800200 */
[----:B------:R-:W-:Y:S05]  /*04c0*/  @P0 BRA `(.L_x_7) ;  /* 0x0000000000480947 */ /* 0x000fea0003800000 */
[----:B------:R-:W-:-:S04]  /*04d0*/  IADD3 R8, P0, PT, R2, R7, RZ ;  /* 0x0000000702087210 */ /* 0x000fc80007f1e0ff */
[----:B------:R-:W-:-:S05]  /*04e0*/  LEA.HI.X.SX32 R9, R7, R3, 0x1, P0 ;  /* 0x0000000307097211 */ /* 0x000fca00000f0eff */
        /* <DEDUP_REMOVED lines=13> */
[----:B------:R-:W-:-:S04]  /*05c0*/  LOP3.LUT R6, R6, 0xff, RZ, 0xc0, !PT ;  /* 0x000000ff06067812 */ /* 0x000fc800078ec0ff */
[----:B--2---:R-:W-:-:S04]  /*05d0*/  VIMNMX.U16x2 R6, PT, PT, R6, R8, PT ;  /* 0x0000000806067248 */ /* 0x004fc80003fe0200 */
[----:B------:R-:W-:-:S07]  /*05e0*/  LOP3.LUT R6, R6, 0xffff, RZ, 0xc0, !PT ;  /* 0x0000ffff06067812 */ /* 0x000fce00078ec0ff */
.L_x_7:
[----:B------:R-:W-:Y:S05]  /*05f0*/  BSYNC.RECONVERGENT B0 ;  /* 0x0000000000007941 */ /* 0x000fea0003800200 */
.L_x_6:
[----:B------:R-:W-:Y:S01]  /*0600*/  BSSY.RECONVERGENT B0, `(.L_x_8) ;  /* 0x0000031000007945 */ /* 0x000fe20003800200 */
[----:B-1----:R-:W-:-:S03]  /*0610*/  IMAD.WIDE R8, R10, 0x4, R4 ;  /* 0x000000040a087825 */ /* 0x002fc600078e0204 */
[----:B------:R-:W-:Y:S05]  /*0620*/  @!P1 BRA `(.L_x_9) ;  /* 0x0000000000b89947 */ /* 0x000fea0003800000 */
[----:B------:R-:W2:Y:S01]  /*0630*/  LDG.E.U8 R15, desc[UR6][R2.64+-0x1] ;  /* 0xffffff06020f7981 */ /* 0x000ea2000c1e1100 */
[----:B------:R-:W-:Y:S01]  /*0640*/  BSSY.RECONVERGENT B1, `(.L_x_10) ;  /* 0x000000d000017945 */ /* 0x000fe20003800200 */
[----:B------:R-:W-:Y:S01]  /*0650*/  ISETP.GT.AND P0, PT, R11, UR8, PT ;  /* 0x000000080b007c0c */ /* 0x000fe2000bf04270 */
[----:B--2--5:R-:W-:-:S05]  /*0660*/  IMAD.IADD R15, R0, 0x1, -R15 ;  /* 0x00000001000f7824 */ /* 0x024fca00078e0a0f */
[----:B------:R-:W-:Y:S01]  /*0670*/  IABS R14, R15 ;  /* 0x0000000f000e7213 */ /* 0x000fe20000000000 */
[----:B------:R-:W-:-:S03]  /*0680*/  IMAD.IADD R15, R7, 0x1, -R10 ;  /* 0x00000001070f7824 */ /* 0x000fc600078e0a0a */
[----:B------:R-:W-:Y:S02]  /*0690*/  LOP3.LUT R14, R14, 0xff, RZ, 0xc0, !PT ;  /* 0x000000ff0e0e7812 */ /* 0x000fe400078ec0ff */
[----:B------:R-:W-:Y:S02]  /*06a0*/  ISETP.GT.AND P2, PT, R15, -0x1, PT ;  /* 0xffffffff0f00780c */ /* 0x000fe40003f44270 */
[----:B------:R-:W-:-:S13]  /*06b0*/  ISETP.LE.U32.AND P1, PT, R14, UR5, PT ;  /* 0x000000050e007c0c */ /* 0x000fda000bf23070 */
[----:B------:R-:W-:Y:S05]  /*06c0*/  @!P1 BRA `(.L_x_11) ;  /* 0x0000000000109947 */ /* 0x000fea0003800000 */
[----:B------:R-:W2:Y:S01]  /*06d0*/  LDG.E.U8 R14, desc[UR6][R8.64+-0x4] ;  /* 0xfffffc06080e7981 */ /* 0x000ea2000c1e1100 */
[----:B------:R-:W-:-:S04]  /*06e0*/  LOP3.LUT R6, R6, 0xff, RZ, 0xc0, !PT ;  /* 0x000000ff06067812 */ /* 0x000fc800078ec0ff */
[----:B--2---:R-:W-:-:S04]  /*06f0*/  VIMNMX.U16x2 R6, PT, PT, R6, R14, PT ;  /* 0x0000000e06067248 */ /* 0x004fc80003fe0200 */
[----:B------:R-:W-:-:S07]  /*0700*/  LOP3.LUT R6, R6, 0xffff, RZ, 0xc0, !PT ;  /* 0x0000ffff06067812 */ /* 0x000fce00078ec0ff */
.L_x_11:
[----:B------:R-:W-:Y:S05]  /*0710*/  BSYNC.RECONVERGENT B1 ;  /* 0x0000000000017941 */ /* 0x000fea0003800200 */
.L_x_10:
[----:B------:R-:W-:Y:S04]  /*0720*/  BSSY.RECONVERGENT B1, `(.L_x_12) ;  /* 0x0000010000017945 */ /* 0x000fe80003800200 */
[----:B------:R-:W-:Y:S05]  /*0730*/  @P2 BRA `(.L_x_13) ;  /* 0x0000000000382947 */ /* 0x000fea0003800000 */
[----:B------:R-:W-:-:S04]  /*0740*/  IADD3 R14, P1, PT, R13, R2, RZ ;  /* 0x000000020d0e7210 */ /* 0x000fc80007f3e0ff */
[----:B------:R-:W-:-:S06]  /*0750*/  LEA.HI.X.SX32 R15, R13, R3, 0x1, P1 ;  /* 0x000000030d0f7211 */ /* 0x000fcc00008f0eff */
[----:B------:R-:W2:Y:S02]  /*0760*/  LDG.E.U8 R15, desc[UR6][R14.64] ;  /* 0x000000060e0f7981 */ /* 0x000ea4000c1e1100 */
[----:B--2---:R-:W-:-:S05]  /*0770*/  IMAD.IADD R16, R0, 0x1, -R15 ;  /* 0x0000000100107824 */ /* 0x004fca00078e0a0f */
[----:B------:R-:W-:-:S04]  /*0780*/  IABS R16, R16 ;  /* 0x0000001000107213 */ /* 0x000fc80000000000 */
[----:B------:R-:W-:-:S04]  /*0790*/  LOP3.LUT R16, R16, 0xff, RZ, 0xc0, !PT ;  /* 0x000000ff10107812 */ /* 0x000fc800078ec0ff */
[----:B------:R-:W-:-:S13]  /*07a0*/  ISETP.LE.U32.AND P1, PT, R16, UR5, PT ;  /* 0x0000000510007c0c */ /* 0x000fda000bf23070 */
[----:B------:R-:W-:Y:S05]  /*07b0*/  @!P1 BRA `(.L_x_13) ;  /* 0x0000000000189947 */ /* 0x000fea0003800000 */
[----:B------:R-:W-:-:S04]  /*07c0*/  IMAD.IADD R15, R10, 0x1, R13 ;  /* 0x000000010a0f7824 */ /* 0x000fc800078e020d */
[----:B------:R-:W-:-:S06]  /*07d0*/  IMAD.WIDE R14, R15, 0x4, R4 ;  /* 0x000000040f0e7825 */ /* 0x000fcc00078e0204 */
[----:B------:R-:W2:Y:S01]  /*07e0*/  LDG.E.U8 R14, desc[UR6][R14.64] ;  /* 0x000000060e0e7981 */ /* 0x000ea2000c1e1100 */
[----:B------:R-:W-:-:S04]  /*07f0*/  LOP3.LUT R6, R6, 0xff, RZ, 0xc0, !PT ;  /* 0x000000ff06067812 */ /* 0x000fc800078ec0ff */
[----:B--2---:R-:W-:-:S04]  /*0800*/  VIMNMX.U16x2 R6, PT, PT, R6, R14, PT ;  /* 0x0000000e06067248 */ /* 0x004fc80003fe0200 */
[----:B------:R-:W-:-:S07]  /*0810*/  LOP3.LUT R6, R6, 0xffff, RZ, 0xc0, !PT ;  /* 0x0000ffff06067812 */ /* 0x000fce00078ec0ff */
.L_x_13:
[----:B------:R-:W-:Y:S05]  /*0820*/  BSYNC.RECONVERGENT B1 ;  /* 0x0000000000017941 */ /* 0x000fea0003800200 */
.L_x_12:
        /* <DEDUP_REMOVED lines=9> */
[----:B------:R-:W-:-:S06]  /*08c0*/  IMAD.WIDE R14, R7, 0x4, R8 ;  /* 0x00000004070e7825 */ /* 0x000fcc00078e0208 */
[----:B------:R-:W2:Y:S01]  /*08d0*/  LDG.E.U8 R14, desc[UR6][R14.64+-0x4] ;  /* 0xfffffc060e0e7981 */ /* 0x000ea2000c1e1100 */
[----:B------:R-:W-:-:S04]  /*08e0*/  LOP3.LUT R6, R6, 0xff, RZ, 0xc0, !PT ;  /* 0x000000ff06067812 */ /* 0x000fc800078ec0ff */
[----:B--2---:R-:W-:-:S04]  /*08f0*/  VIMNMX.U16x2 R6, PT, PT, R6, R14, PT ;  /* 0x0000000e06067248 */ /* 0x004fc80003fe0200 */
[----:B------:R-:W-:-:S07]  /*0900*/  LOP3.LUT R6, R6, 0xffff, RZ, 0xc0, !PT ;  /* 0x0000ffff06067812 */ /* 0x000fce00078ec0ff */
.L_x_9:
[----:B------:R-:W-:Y:S05]  /*0910*/  BSYNC.RECONVERGENT B0 ;  /* 0x0000000000007941 */ /* 0x000fea0003800200 */
.L_x_8:
[----:B------:R-:W-:Y:S01]  /*0920*/  VIADD R12, R12, 0x1 ;  /* 0x000000010c0c7836 */ /* 0x000fe20000000000 */
[----:B------:R-:W-:Y:S04]  /*0930*/  BSSY.RECONVERGENT B0, `(.L_x_14) ;  /* 0x0000031000007945 */ /* 0x000fe80003800200 */
[----:B------:R-:W-:-:S13]  /*0940*/  ISETP.NE.AND P0, PT, R12, R7, PT ;  /* 0x000000070c00720c */ /* 0x000fda0003f05270 */
[----:B------:R-:W-:Y:S05]  /*0950*/  @!P0 BRA `(.L_x_15) ;  /* 0x0000000000b88947 */ /* 0x000fea0003800000 */
[----:B------:R-:W2:Y:S01]  /*0960*/  LDG.E.U8 R13, desc[UR6][R2.64+0x1] ;  /* 0x00000106020d7981 */ /* 0x000ea2000c1e1100 */
[----:B------:R-:W-:Y:S01]  /*0970*/  VIADD R12, R11, 0x1 ;  /* 0x000000010b0c7836 */ /* 0x000fe20000000000 */
[----:B------:R-:W-:Y:S04]  /*0980*/  BSSY.RECONVERGENT B1, `(.L_x_16) ;  /* 0x000000d000017945 */ /* 0x000fe80003800200 */
[----:B------:R-:W-:Y:S01]  /*0990*/  ISETP.GE.AND P0, PT, R12, UR8, PT ;  /* 0x000000080c007c0c */ /* 0x000fe2000bf06270 */
[----:B--2--5:R-:W-:-:S05]  /*09a0*/  IMAD.IADD R13, R0, 0x1, -R13 ;  /* 0x00000001000d7824 */ /* 0x024fca00078e0a0d */
[----:B------:R-:W-:-:S04]  /*09b0*/  IABS R13, R13 ;  /* 0x0000000d000d7213 */ /* 0x000fc80000000000 */
[----:B------:R-:W-:Y:S01]  /*09c0*/  LOP3.LUT R11, R13, 0xff, RZ, 0xc0, !PT ;  /* 0x000000ff0d0b7812 */ /* 0x000fe200078ec0ff */
[----:B------:R-:W-:-:S03]  /*09d0*/  IMAD.IADD R13, R10, 0x1, -R7 ;  /* 0x000000010a0d7824 */ /* 0x000fc600078e0a07 */
[----:B------:R-:W-:Y:S02]  /*09e0*/  ISETP.LE.U32.AND P1, PT, R11, UR5, PT ;  /* 0x000000050b007c0c */ /* 0x000fe4000bf23070 */
[----:B------:R-:W-:-:S11]  /*09f0*/  ISETP.GE.AND P2, PT, R13, -0x1, PT ;  /* 0xffffffff0d00780c */ /* 0x000fd60003f46270 */
[----:B------:R-:W-:Y:S05]  /*0a00*/  @!P1 BRA `(.L_x_17) ;  /* 0x0000000000109947 */ /* 0x000fea0003800000 */
[----:B------:R-:W2:Y:S01]  /*0a10*/  LDG.E.U8 R10, desc[UR6][R8.64+0x4] ;  /* 0x00000406080a7981 */ /* 0x000ea2000c1e1100 */
[----:B------:R-:W-:-:S04]  /*0a20*/  LOP3.LUT R6, R6, 0xff, RZ, 0xc0, !PT ;  /* 0x000000ff06067812 */ /* 0x000fc800078ec0ff */
[----:B--2---:R-:W-:-:S04]  /*0a30*/  VIMNMX.U16x2 R6, PT, PT, R6, R10, PT ;  /* 0x0000000a06067248 */ /* 0x004fc80003fe0200 */
[----:B------:R-:W-:-:S07]  /*0a40*/  LOP3.LUT R6, R6, 0xffff, RZ, 0xc0, !PT ;  /* 0x0000ffff06067812 */ /* 0x000fce00078ec0ff */
.L_x_17:
[----:B------:R-:W-:Y:S05]  /*0a50*/  BSYNC.RECONVERGENT B1 ;  /* 0x0000000000017941 */ /* 0x000fea0003800200 */
.L_x_16:
[----:B------:R-:W-:Y:S04]  /*0a60*/  BSSY.RECONVERGENT B1, `(.L_x_18) ;  /* 0x0000010000017945 */ /* 0x000fe80003800200 */
[----:B------:R-:W-:Y:S05]  /*0a70*/  @!P2 BRA `(.L_x_19) ;  /* 0x000000000038a947 */ /* 0x000fea0003800000 */
[----:B------:R-:W-:-:S05]  /*0a80*/  VIADD R13, R13, 0x1 ;  /* 0x000000010d0d7836 */ /* 0x000fca0000000000 */
[----:B------:R-:W-:-:S05]  /*0a90*/  IADD3 R10, P1, PT, R13, UR10, RZ ;  /* 0x0000000a0d0a7c10 */ /* 0x000fca000ff3e0ff */
[----:B------:R-:W-:-:S06]  /*0aa0*/  IMAD.X R11, RZ, RZ, UR11, P1 ;  /* 0x0000000bff0b7e24 */ /* 0x000fcc00088e06ff */
[----:B------:R-:W2:Y:S02]  /*0ab0*/  LDG.E.U8 R11, desc[UR6][R10.64] ;  /* 0x000000060a0b7981 */ /* 0x000ea4000c1e1100 */
[----:B--2---:R-:W-:-:S05]  /*0ac0*/  IMAD.IADD R12, R0, 0x1, -R11 ;  /* 0x00000001000c7824 */ /* 0x004fca00078e0a0b */
[----:B------:R-:W-:-:S04]  /*0ad0*/  IABS R12, R12 ;  /* 0x0000000c000c7213 */ /* 0x000fc80000000000 */
[----:B------:R-:W-:-:S04]  /*0ae0*/  LOP3.LUT R12, R12, 0xff, RZ, 0xc0, !PT ;  /* 0x000000ff0c0c7812 */ /* 0x000fc800078ec0ff */
[----:B------:R-:W-:-:S13]  /*0af0*/  ISETP.LE.U32.AND P1, PT, R12, UR5, PT ;  /* 0x000000050c007c0c */ /* 0x000fda000bf23070 */
[----:B------:R-:W-:Y:S05]  /*0b00*/  @!P1 BRA `(.L_x_19) ;  /* 0x0000000000149947 */ /* 0x000fea0003800000 */
[----:B------:R-:W-:-:S06]  /*0b10*/  IMAD.WIDE.U32 R4, R13, 0x4, R4 ;  /* 0x000000040d047825 */ /* 0x000fcc00078e0004 */
[----:B------:R-:W2:Y:S01]  /*0b20*/  LDG.E.U8 R4, desc[UR6][R4.64] ;  /* 0x0000000604047981 */ /* 0x000ea2000c1e1100 */
[----:B------:R-:W-:-:S04]  /*0b30*/  LOP3.LUT R6, R6, 0xff, RZ, 0xc0, !PT ;  /* 0x000000ff06067812 */ /* 0x000fc800078ec0ff */
[----:B--2---:R-:W-:-:S04]  /*0b40*/  VIMNMX.U16x2 R6, PT, PT, R6, R4, PT ;  /* 0x0000000406067248 */ /* 0x004fc80003fe0200 */
[----:B------:R-:W-:-:S07]  /*0b50*/  LOP3.LUT R6, R6, 0xffff, RZ, 0xc0, !PT ;  /* 0x0000ffff06067812 */ /* 0x000fce00078ec0ff */
.L_x_19:
[----:B------:R-:W-:Y:S05]  /*0b60*/  BSYNC.RECONVERGENT B1 ;  /* 0x0000000000017941 */ /* 0x000fea0003800200 */
.L_x_18:
        /* <DEDUP_REMOVED lines=8> */
[----:B------:R-:W-:-:S06]  /*0bf0*/  @P0 IMAD.WIDE R4, R7, 0x4, R8 ;  /* 0x0000000407040825 */ /* 0x000fcc00078e0208 */
[----:B------:R-:W2:Y:S01]  /*0c00*/  @P0 LDG.E.U8 R4, desc[UR6][R4.64+0x4] ;  /* 0x0000040604040981 */ /* 0x000ea2000c1e1100 */
[----:B------:R-:W-:-:S04]  /*0c10*/  @P0 LOP3.LUT R0, R6, 0xff, RZ, 0xc0, !PT ;  /* 0x000000ff06000812 */ /* 0x000fc800078ec0ff */
[----:B--2---:R-:W-:-:S04]  /*0c20*/  @P0 VIMNMX.U16x2 R0, PT, PT, R0, R4, PT ;  /* 0x0000000400000248 */ /* 0x004fc80003fe0200 */
[----:B------:R-:W-:-:S07]  /*0c30*/  @P0 LOP3.LUT R6, R0, 0xffff, RZ, 0xc0, !PT ;  /* 0x0000ffff00060812 */ /* 0x000fce00078ec0ff */
.L_x_15:
[----:B------:R-:W-:Y:S05]  /*0c40*/  BSYNC.RECONVERGENT B0 ;  /* 0x0000000000007941 */ /* 0x000fea0003800200 */
.L_x_14:
[----:B------:R-:W2:Y:S02]  /*0c50*/  LDG.E R9, desc[UR6][R8.64] ;  /* 0x0000000608097981 */ /* 0x000ea4000c1e1900 */
[----:B--2---:R-:W-:-:S13]  /*0c60*/  ISETP.GE.AND P0, PT, R6, R9, PT ;  /* 0x000000090600720c */ /* 0x004fda0003f06270 */
[----:B------:R-:W-:Y:S05]  /*0c70*/  @P0 EXIT ;  /* 0x000000000000094d */ /* 0x000fea0003800000 */
[----:B------:R-:W0:Y:S01]  /*0c80*/  LDC.64 R2, c[0x0][0x390] ;  /* 0x0000e400ff027b82 */ /* 0x000e220000000a00 */
[----:B-----5:R-:W-:-:S07]  /*0c90*/  IMAD.MOV.U32 R0, RZ, RZ, 0x1 ;  /* 0x00000001ff007424 */ /* 0x020fce00078e00ff */
[----:B------:R-:W1:Y:S01]  /*0ca0*/  LDC.64 R4, c[0x0][0x398] ;  /* 0x0000e600ff047b82 */ /* 0x000e620000000a00 */
[----:B0-----:R-:W-:-:S05]  /*0cb0*/  IMAD.WIDE R2, R9, 0x4, R2 ;  /* 0x0000000409027825 */ /* 0x001fca00078e0202 */
[----:B------:R-:W-:Y:S04]  /*0cc0*/  STG.E desc[UR6][R2.64], R6 ;  /* 0x0000000602007986 */ /* 0x000fe8000c101906 */
[----:B-1----:R-:W-:Y:S01]  /*0cd0*/  STG.E.U8 desc[UR6][R4.64], R0 ;  /* 0x0000000004007986 */ /* 0x002fe2000c101106 */
[----:B------:R-:W-:Y:S05]  /*0ce0*/  EXIT ;  /* 0x000000000000794d */ /* 0x000fea0003800000 */
.L_x_20:
        /* <DEDUP_REMOVED lines=9> */
.L_x_33:


//--------------------- .text._Z8scanningPhPiS0_Pbiiih --------------------------
	.section	.text._Z8scanningPhPiS0_Pbiiih,"ax",@progbits
	.align	128
        .global         _Z8scanningPhPiS0_Pbiiih
        .type           _Z8scanningPhPiS0_Pbiiih,@function
        .size           _Z8scanningPhPiS0_Pbiiih,(.L_x_34 - _Z8scanningPhPiS0_Pbiiih)
        .other          _Z8scanningPhPiS0_Pbiiih,@"STO_CUDA_ENTRY STV_DEFAULT"
_Z8scanningPhPiS0_Pbiiih:
.text._Z8scanningPhPiS0_Pbiiih:
        /* <DEDUP_REMOVED lines=14> */
[----:B------:R-:W0:Y:S01]  /*00e0*/  LDC.64 R2, c[0x0][0x388] ;  /* 0x0000e200ff027b82 */ /* 0x000e220000000a00 */
[----:B------:R-:W1:Y:S01]  /*00f0*/  LDCU.64 UR10, c[0x0][0x380] ;  /* 0x00007000ff0a77ac */ /* 0x000e620008000a00 */
[----:B------:R-:W2:Y:S06]  /*0100*/  LDCU.64 UR6, c[0x0][0x358] ;  /* 0x00006b00ff0677ac */ /* 0x000eac0008000a00 */
[----:B------:R-:W3:Y:S01]  /*0110*/  LDC R9, c[0x0][0x3a4] ;  /* 0x0000e900ff097b82 */ /* 0x000ee20000000800 */
[----:B------:R-:W-:Y:S02]  /*0120*/  IABS R14, R10 ;  /* 0x0000000a000e7213 */ /* 0x000fe40000000000 */
[C---:B------:R-:W-:Y:S01]  /*0130*/  ISETP.GE.AND P2, PT, R10.reuse, RZ, PT ;  /* 0x000000ff0a00720c */ /* 0x040fe20003f46270 */
[----:B------:R-:W4:Y:S01]  /*0140*/  LDCU UR4, c[0x0][0x3a0] ;  /* 0x00007400ff0477ac */ /* 0x000f220008000800 */
[----:B------:R-:W0:Y:S01]  /*0150*/  LDCU.U8 UR5, c[0x0][0x3ac] ;  /* 0x00007580ff0577ac */ /* 0x000e220008000000 */
[----:B-1----:R-:W-:-:S04]  /*0160*/  IADD3 R4, P0, PT, R10, UR10, RZ ;  /* 0x0000000a0a047c10 */ /* 0x002fc8000ff1e0ff */
[C---:B------:R-:W-:Y:S01]  /*0170*/  LEA.HI.X.SX32 R5, R10.reuse, UR11, 0x1, P0 ;  /* 0x0000000b0a057c11 */ /* 0x040fe200080f0eff */
[----:B0-----:R-:W-:-:S04]  /*0180*/  IMAD.WIDE R2, R10, 0x4, R2 ;  /* 0x000000040a027825 */ /* 0x001fc800078e0202 */
[----:B--2---:R0:W5:Y:S04]  /*0190*/  LDG.E.U8 R0, desc[UR6][R4.64] ;  /* 0x0000000604007981 */ /* 0x004168000c1e1100 */
[----:B------:R0:W5:Y:S01]  /*01a0*/  LDG.E R6, desc[UR6][R2.64] ;  /* 0x0000000602067981 */ /* 0x000162000c1e1900 */
[----:B---3--:R-:W-:-:S04]  /*01b0*/  IABS R8, R9 ;  /* 0x0000000900087213 */ /* 0x008fc80000000000 */
[----:B------:R-:W1:Y:S08]  /*01c0*/  I2F.RP R7, R8 ;  /* 0x0000000800077306 */ /* 0x000e700000209400 */
[----:B-1----:R-:W1:Y:S02]  /*01d0*/  MUFU.RCP R7, R7 ;  /* 0x0000000700077308 */ /* 0x002e640000001000 */
[----:B-1----:R-:W-:-:S06]  /*01e0*/  VIADD R12, R7, 0xffffffe ;  /* 0x0ffffffe070c7836 */ /* 0x002fcc0000000000 */
[----:B------:R1:W2:Y:S02]  /*01f0*/  F2I.FTZ.U32.TRUNC.NTZ R13, R12 ;  /* 0x0000000c000d7305 */ /* 0x0002a4000021f000 */
[----:B-1----:R-:W-:Y:S02]  /*0200*/  IMAD.MOV.U32 R12, RZ, RZ, RZ ;  /* 0x000000ffff0c7224 */ /* 0x002fe400078e00ff */
[----:B--2---:R-:W-:-:S04]  /*0210*/  IMAD.MOV R11, RZ, RZ, -R13 ;  /* 0x000000ffff0b7224 */ /* 0x004fc800078e0a0d */
[----:B------:R-:W-:-:S04]  /*0220*/  IMAD R11, R11, R8, RZ ;  /* 0x000000080b0b7224 */ /* 0x000fc800078e02ff */
[----:B------:R-:W-:-:S04]  /*0230*/  IMAD.HI.U32 R13, R13, R11, R12 ;  /* 0x0000000b0d0d7227 */ /* 0x000fc800078e000c */
[----:B------:R-:W-:-:S04]  /*0240*/  IMAD.MOV.U32 R11, RZ, RZ, R14 ;  /* 0x000000ffff0b7224 */ /* 0x000fc800078e000e */
[----:B------:R-:W-:-:S04]  /*0250*/  IMAD.HI.U32 R13, R13, R11, RZ ;  /* 0x0000000b0d0d7227 */ /* 0x000fc800078e00ff */
[----:B------:R-:W-:-:S04]  /*0260*/  IMAD.MOV R13, RZ, RZ, -R13 ;  /* 0x000000ffff0d7224 */ /* 0x000fc800078e0a0d */
[----:B------:R-:W-:-:S05]  /*0270*/  IMAD R7, R8, R13, R11 ;  /* 0x0000000d08077224 */ /* 0x000fca00078e020b */
[----:B------:R-:W-:-:S13]  /*0280*/  ISETP.GT.U32.AND P0, PT, R8, R7, PT ;  /* 0x000000070800720c */ /* 0x000fda0003f04070 */
[----:B------:R-:W-:-:S05]  /*0290*/  @!P0 IMAD.IADD R7, R7, 0x1, -R8 ;  /* 0x0000000107078824 */ /* 0x000fca00078e0a08 */
[----:B------:R-:W-:Y:S02]  /*02a0*/  ISETP.GT.U32.AND P1, PT, R8, R7, PT ;  /* 0x000000070800720c */ /* 0x000fe40003f24070 */
[----:B------:R-:W-:Y:S02]  /*02b0*/  ISETP.NE.AND P0, PT, R9, RZ, PT ;  /* 0x000000ff0900720c */ /* 0x000fe40003f05270 */
[----:B------:R-:W-:-:S09]  /*02c0*/  ISETP.GE.AND P3, PT, R10, R9, PT ;  /* 0x000000090a00720c */ /* 0x000fd20003f66270 */
[----:B------:R-:W-:-:S04]  /*02d0*/  @!P1 IMAD.IADD R7, R7, 0x1, -R8 ;  /* 0x0000000107079824 */ /* 0x000fc800078e0a08 */
[----:B------:R-:W-:Y:S01]  /*02e0*/  @!P2 IMAD.MOV R7, RZ, RZ, -R7 ;  /* 0x000000ffff07a224 */ /* 0x000fe200078e0a07 */
[-C--:B------:R-:W-:Y:S01]  /*02f0*/  @!P0 LOP3.LUT R7, RZ, R9.reuse, RZ, 0x33, !PT ;  /* 0x00000009ff078212 */ /* 0x080fe200078e33ff */
[----:B------:R-:W-:Y:S01]  /*0300*/  IMAD.IADD R8, R10, 0x1, R9 ;  /* 0x000000010a087824 */ /* 0x000fe200078e0209 */
[----:B------:R-:W-:Y:S02]  /*0310*/  BSSY.RECONVERGENT B0, `(.L_x_21) ;  /* 0x000001b000007945 */ /* 0x000fe40003800200 */
[C---:B------:R-:W-:Y:S01]  /*0320*/  ISETP.NE.AND P0, PT, R7.reuse, RZ, PT ;  /* 0x000000ff0700720c */ /* 0x040fe20003f05270 */
[----:B------:R-:W-:Y:S02]  /*0330*/  VIADD R12, R7, 0x1 ;  /* 0x00000001070c7836 */ /* 0x000fe40000000000 */
[----:B----4-:R-:W-:Y:S01]  /*0340*/  IMAD.U32 R7, RZ, RZ, UR4 ;  /* 0x00000004ff077e24 */ /* 0x010fe2000f8e00ff */
[----:B------:R-:W-:Y:S02]  /*0350*/  ISETP.GE.AND P2, PT, R8, UR8, PT ;  /* 0x0000000808007c0c */ /* 0x000fe4000bf46270 */
[----:B------:R-:W-:Y:S01]  /*0360*/  ISETP.NE.AND P1, PT, R12, R9, PT ;  /* 0x000000090c00720c */ /* 0x000fe20003f25270 */
[----:B0-----:R-:W-:-:S12]  /*0370*/  @!P3 BRA `(.L_x_22) ;  /* 0x000000000050b947 */ /* 0x001fd80003800000 */
        /* <DEDUP_REMOVED lines=20> */
.L_x_22:
[----:B------:R-:W-:Y:S05]  /*04c0*/  BSYNC.RECONVERGENT B0 ;  /* 0x0000000000007941 */ /* 0x000fea0003800200 */
.L_x_21:
        /* <DEDUP_REMOVED lines=20> */
.L_x_24:
[----:B------:R-:W-:Y:S05]  /*0610*/  BSYNC.RECONVERGENT B0 ;  /* 0x0000000000007941 */ /* 0x000fea0003800200 */
.L_x_23:
[----:B------:R-:W-:Y:S04]  /*0620*/  BSSY.RECONVERGENT B0, `(.L_x_25) ;  /* 0x000000f000007945 */ /* 0x000fe80003800200 */
[----:B------:R-:W-:Y:S05]  /*0630*/  @!P0 BRA `(.L_x_26) ;  /* 0x0000000000348947 */ /* 0x000fea0003800000 */
[----:B------:R-:W2:Y:S02]  /*0640*/  LDG.E.U8 R8, desc[UR6][R4.64+-0x1] ;  /* 0xffffff0604087981 */ /* 0x000ea4000c1e1100 */
[CC--:B--2--5:R-:W-:Y:S02]  /*0650*/  VIMNMX.U16x2 R9, PT, PT, R0.reuse, R8.reuse, PT ;  /* 0x0000000800097248 */ /* 0x0e4fe40003fe0200 */
[----:B------:R-:W-:-:S03]  /*0660*/  VIMNMX.U16x2 R8, PT, PT, R0, R8, !PT ;  /* 0x0000000800087248 */ /* 0x000fc60007fe0200 */
[----:B------:R-:W-:-:S05]  /*0670*/  IMAD.MOV R9, RZ, RZ, -R9 ;  /* 0x000000ffff097224 */ /* 0x000fca00078e0a09 */
[----:B------:R-:W-:-:S05]  /*0680*/  PRMT R9, R9, 0x7710, RZ ;  /* 0x0000771009097816 */ /* 0x000fca00000000ff */
[----:B------:R-:W-:-:S05]  /*0690*/  IMAD.IADD R8, R8, 0x1, R9 ;  /* 0x0000000108087824 */ /* 0x000fca00078e0209 */
[----:B------:R-:W-:-:S04]  /*06a0*/  LOP3.LUT R8, R8, 0xffff, RZ, 0xc0, !PT ;  /* 0x0000ffff08087812 */ /* 0x000fc800078ec0ff */
[----:B------:R-:W-:-:S13]  /*06b0*/  ISETP.LE.U32.AND P0, PT, R8, UR5, PT ;  /* 0x0000000508007c0c */ /* 0x000fda000bf03070 */
[----:B------:R-:W-:Y:S05]  /*06c0*/  @!P0 BRA `(.L_x_26) ;  /* 0x0000000000108947 */ /* 0x000fea0003800000 */
[----:B------:R-:W2:Y:S01]  /*06d0*/  LDG.E.U8 R8, desc[UR6][R2.64+-0x4] ;  /* 0xfffffc0602087981 */ /* 0x000ea2000c1e1100 */
[----:B------:R-:W-:-:S04]  /*06e0*/  LOP3.LUT R10, R7, 0xff, RZ, 0xc0, !PT ;  /* 0x000000ff070a7812 */ /* 0x000fc800078ec0ff */
[----:B--2---:R-:W-:-:S04]  /*06f0*/  VIMNMX.U16x2 R7, PT, PT, R10, R8, PT ;  /* 0x000000080a077248 */ /* 0x004fc80003fe0200 */
[----:B------:R-:W-:-:S07]  /*0700*/  LOP3.LUT R7, R7, 0xffff, RZ, 0xc0, !PT ;  /* 0x0000ffff07077812 */ /* 0x000fce00078ec0ff */
.L_x_26:
[----:B------:R-:W-:Y:S05]  /*0710*/  BSYNC.RECONVERGENT B0 ;  /* 0x0000000000007941 */ /* 0x000fea0003800200 */
.L_x_25:
        /* <DEDUP_REMOVED lines=10> */
[----:B------:R-:W2:Y:S01]  /*07c0*/  @P0 LDG.E.U8 R2, desc[UR6][R2.64+0x4] ;  /* 0x0000040602020981 */ /* 0x000ea2000c1e1100 */
[----:B------:R-:W-:-:S04]  /*07d0*/  @P0 LOP3.LUT R0, R7, 0xff, RZ, 0xc0, !PT ;  /* 0x000000ff07000812 */ /* 0x000fc800078ec0ff */
[----:B--2---:R-:W-:-:S04]  /*07e0*/  @P0 VIMNMX.U16x2 R0, PT, PT, R0, R2, PT ;  /* 0x0000000200000248 */ /* 0x004fc80003fe0200 */
[----:B------:R-:W-:-:S07]  /*07f0*/  @P0 LOP3.LUT R7, R0, 0xffff, RZ, 0xc0, !PT ;  /* 0x0000ffff00070812 */ /* 0x000fce00078ec0ff */
.L_x_28:
[----:B------:R-:W-:Y:S05]  /*0800*/  BSYNC.RECONVERGENT B0 ;  /* 0x0000000000007941 */ /* 0x000fea0003800200 */
.L_x_27:
[----:B-----5:R-:W-:-:S13]  /*0810*/  ISETP.GE.AND P0, PT, R7, R6, PT ;  /* 0x000000060700720c */ /* 0x020fda0003f06270 */
[----:B------:R-:W-:Y:S05]  /*0820*/  @P0 EXIT ;  /* 0x000000000000094d */ /* 0x000fea0003800000 */
[----:B------:R-:W0:Y:S01]  /*0830*/  LDC.64 R2, c[0x0][0x390] ;  /* 0x0000e400ff027b82 */ /* 0x000e220000000a00 */
[----:B------:R-:W-:-:S07]  /*0840*/  IMAD.MOV.U32 R0, RZ, RZ, 0x1 ;  /* 0x00000001ff007424 */ /* 0x000fce00078e00ff */
[----:B------:R-:W1:Y:S01]  /*0850*/  LDC.64 R4, c[0x0][0x398] ;  /* 0x0000e600ff047b82 */ /* 0x000e620000000a00 */
[----:B0-----:R-:W-:-:S05]  /*0860*/  IMAD.WIDE R2, R6, 0x4, R2 ;  /* 0x0000000406027825 */ /* 0x001fca00078e0202 */
[----:B------:R-:W-:Y:S04]  /*0870*/  STG.E desc[UR6][R2.64], R7 ;  /* 0x0000000702007986 */ /* 0x000fe8000c101906 */
[----:B-1----:R-:W-:Y:S01]  /*0880*/  STG.E.U8 desc[UR6][R4.64], R0 ;  /* 0x0000000004007986 */ /* 0x002fe2000c101106 */
[----:B------:R-:W-:Y:S05]  /*0890*/  EXIT ;  /* 0x000000000000794d */ /* 0x000fea0003800000 */
.L_x_29:
        /* <DEDUP_REMOVED lines=14> */
.L_x_34:


//--------------------- .text._Z8init_CCLPiS_ii   --------------------------
	.section	.text._Z8init_CCLPiS_ii,"ax",@progbits
	.align	128
        .global         _Z8init_CCLPiS_ii
        .type           _Z8init_CCLPiS_ii,@function
        .size           _Z8init_CCLPiS_ii,(.L_x_35 - _Z8init_CCLPiS_ii)
        .other          _Z8init_CCLPiS_ii,@"STO_CUDA_ENTRY STV_DEFAULT"
_Z8init_CCLPiS_ii:
.text._Z8init_CCLPiS_ii:
        /* <DEDUP_REMOVED lines=18> */
[----:B-1----:R-:W-:Y:S01]  /*0120*/  STG.E desc[UR4][R2.64], R7 ;  /* 0x0000000702007986 */ /* 0x002fe2000c101904 */
[----:B--2---:R-:W-:-:S05]  /*0130*/  IMAD.WIDE R4, R7, 0x4, R4 ;  /* 0x0000000407047825 */ /* 0x004fca00078e0204 */
[----:B------:R-:W-:Y:S01]  /*0140*/  STG.E desc[UR4][R4.64], R7 ;  /* 0x0000000704007986 */ /* 0x000fe2000c101904 */
[----:B------:R-:W-:Y:S05]  /*0150*/  EXIT ;  /* 0x000000000000794d */ /* 0x000fea0003800000 */
.L_x_30:
        /* <DEDUP_REMOVED lines=10> */
.L_x_35:


//--------------------- .nv.shared.reserved.0     --------------------------
	.section	.nv.shared.reserved.0,"aw",@nobits
	.weak		__nv_reservedSMEM_offset_0_alias
	.size		__nv_reservedSMEM_offset_0_alias, 0, 64
	.other		__nv_reservedSMEM_offset_0_alias,@"STO_CUDA_RESERVED_SHARED STV_DEFAULT"
__nv_reservedSMEM_offset_0_alias:
	.zero		0
	.zero		64


//--------------------- .nv.constant0._Z8labelingPhPiS0_iii --------------------------
	.section	.nv.constant0._Z8labelingPhPiS0_iii,"a",@progbits
	.sectionflags	@""
	.align	4
.nv.constant0._Z8labelingPhPiS0_iii:
	.zero		932


//--------------------- .nv.constant0._Z8analysisPhPiS0_iii --------------------------
	.section	.nv.constant0._Z8analysisPhPiS0_iii,"a",@progbits
	.sectionflags	@""
	.align	4
.nv.constant0._Z8analysisPhPiS0_iii:
	.zero		932


//--------------------- .nv.constant0._Z9scanning8PhPiS0_Pbiiih --------------------------
	.section	.nv.constant0._Z9scanning8PhPiS0_Pbiiih,"a",@progbits
	.sectionflags	@""
	.align	4
.nv.constant0._Z9scanning8PhPiS0_Pbiiih:
	.zero		941


//--------------------- .nv.constant0._Z8scanningPhPiS0_Pbiiih --------------------------
	.section	.nv.constant0._Z8scanningPhPiS0_Pbiiih,"a",@progbits
	.sectionflags	@""
	.align	4
.nv.constant0._Z8scanningPhPiS0_Pbiiih:
	.zero		941


//--------------------- .nv.constant0._Z8init_CCLPiS_ii --------------------------
	.section	.nv.constant0._Z8init_CCLPiS_ii,"a",@progbits
	.sectionflags	@""
	.align	4
.nv.constant0._Z8init_CCLPiS_ii:
	.zero		920


//--------------------- SYMBOLS --------------------------

	.type		.nv.reservedSmem.offset0,@object
	.size		.nv.reservedSmem.offset0,0x4
